//
// Generated by NVIDIA NVVM Compiler
//
// Compiler Build ID: CL-36424714
// Cuda compilation tools, release 13.0, V13.0.88
// Based on NVVM 20.0.0
//

.version 9.0
.target sm_100
.address_size 64

	// .globl	_Z19matmul_naive_kernelILm32EEvPfS0_S0_mmm
// _ZZ28matmul_tiled_warptile_kernelILm32ELm8ELm32ELm2ELm2ELm2ELm2ELm4EEvPfS0_S0_mmmE3A_s has been demoted
// _ZZ28matmul_tiled_warptile_kernelILm32ELm8ELm32ELm2ELm2ELm2ELm2ELm4EEvPfS0_S0_mmmE3B_s has been demoted

.visible .entry _Z19matmul_naive_kernelILm32EEvPfS0_S0_mmm(
	.param .u64 .ptr .align 1 _Z19matmul_naive_kernelILm32EEvPfS0_S0_mmm_param_0,
	.param .u64 .ptr .align 1 _Z19matmul_naive_kernelILm32EEvPfS0_S0_mmm_param_1,
	.param .u64 .ptr .align 1 _Z19matmul_naive_kernelILm32EEvPfS0_S0_mmm_param_2,
	.param .u64 _Z19matmul_naive_kernelILm32EEvPfS0_S0_mmm_param_3,
	.param .u64 _Z19matmul_naive_kernelILm32EEvPfS0_S0_mmm_param_4,
	.param .u64 _Z19matmul_naive_kernelILm32EEvPfS0_S0_mmm_param_5
)
{
	.reg .pred 	%p<13>;
	.reg .b32 	%r<8>;
	.reg .b32 	%f<68>;
	.reg .b64 	%rd<83>;

	ld.param.u64 	%rd27, [_Z19matmul_naive_kernelILm32EEvPfS0_S0_mmm_param_0];
	ld.param.u64 	%rd28, [_Z19matmul_naive_kernelILm32EEvPfS0_S0_mmm_param_1];
	ld.param.u64 	%rd29, [_Z19matmul_naive_kernelILm32EEvPfS0_S0_mmm_param_3];
	ld.param.u64 	%rd25, [_Z19matmul_naive_kernelILm32EEvPfS0_S0_mmm_param_4];
	ld.param.u64 	%rd30, [_Z19matmul_naive_kernelILm32EEvPfS0_S0_mmm_param_5];
	cvta.to.global.u64 	%rd1, %rd28;
	cvta.to.global.u64 	%rd2, %rd27;
	mov.u32 	%r2, %tid.x;
	shr.u32 	%r3, %r2, 5;
	and.b32  	%r4, %r2, 31;
	cvt.u64.u32 	%rd3, %r4;
	mov.u32 	%r5, %ctaid.y;
	shl.b32 	%r6, %r5, 5;
	or.b32  	%r7, %r6, %r3;
	cvt.u64.u32 	%rd4, %r7;
	mov.u32 	%r1, %ctaid.x;
	mul.wide.u32 	%rd31, %r1, 32;
	or.b64  	%rd32, %rd31, %rd3;
	setp.le.u64 	%p1, %rd29, %rd4;
	setp.ge.u64 	%p2, %rd32, %rd30;
	and.pred  	%p3, %p1, %p2;
	@%p3 bra 	$L__BB0_14;
	setp.eq.s64 	%p4, %rd25, 0;
	mov.f32 	%f67, 0f00000000;
	@%p4 bra 	$L__BB0_13;
	mul.lo.s64 	%rd6, %rd25, %rd4;
	and.b64  	%rd7, %rd25, 7;
	setp.lt.u64 	%p5, %rd25, 8;
	mov.f32 	%f67, 0f00000000;
	mov.b64 	%rd81, 0;
	@%p5 bra 	$L__BB0_5;
	and.b64  	%rd81, %rd25, -8;
	mul.wide.u32 	%rd34, %r1, 128;
	shl.b64 	%rd35, %rd3, 2;
	or.b64  	%rd36, %rd34, %rd35;
	add.s64 	%rd78, %rd1, %rd36;
	shl.b64 	%rd10, %rd30, 5;
	shl.b64 	%rd37, %rd6, 2;
	add.s64 	%rd38, %rd37, %rd2;
	add.s64 	%rd77, %rd38, 16;
	mov.f32 	%f67, 0f00000000;
	mov.u64 	%rd79, %rd81;
$L__BB0_4:
	.pragma "nounroll";
	ld.global.f32 	%f17, [%rd77+-16];
	ld.global.f32 	%f18, [%rd78];
	fma.rn.f32 	%f19, %f17, %f18, %f67;
	ld.global.f32 	%f20, [%rd77+-12];
	shl.b64 	%rd39, %rd30, 2;
	add.s64 	%rd40, %rd78, %rd39;
	ld.global.f32 	%f21, [%rd40];
	fma.rn.f32 	%f22, %f20, %f21, %f19;
	ld.global.f32 	%f23, [%rd77+-8];
	add.s64 	%rd41, %rd40, %rd39;
	ld.global.f32 	%f24, [%rd41];
	fma.rn.f32 	%f25, %f23, %f24, %f22;
	ld.global.f32 	%f26, [%rd77+-4];
	add.s64 	%rd42, %rd41, %rd39;
	ld.global.f32 	%f27, [%rd42];
	fma.rn.f32 	%f28, %f26, %f27, %f25;
	ld.global.f32 	%f29, [%rd77];
	add.s64 	%rd43, %rd42, %rd39;
	ld.global.f32 	%f30, [%rd43];
	fma.rn.f32 	%f31, %f29, %f30, %f28;
	ld.global.f32 	%f32, [%rd77+4];
	add.s64 	%rd44, %rd43, %rd39;
	ld.global.f32 	%f33, [%rd44];
	fma.rn.f32 	%f34, %f32, %f33, %f31;
	ld.global.f32 	%f35, [%rd77+8];
	add.s64 	%rd45, %rd44, %rd39;
	ld.global.f32 	%f36, [%rd45];
	fma.rn.f32 	%f37, %f35, %f36, %f34;
	ld.global.f32 	%f38, [%rd77+12];
	add.s64 	%rd46, %rd45, %rd39;
	ld.global.f32 	%f39, [%rd46];
	fma.rn.f32 	%f67, %f38, %f39, %f37;
	add.s64 	%rd79, %rd79, -8;
	add.s64 	%rd78, %rd78, %rd10;
	add.s64 	%rd77, %rd77, 32;
	setp.ne.s64 	%p6, %rd79, 0;
	@%p6 bra 	$L__BB0_4;
$L__BB0_5:
	setp.eq.s64 	%p7, %rd7, 0;
	@%p7 bra 	$L__BB0_13;
	and.b64  	%rd19, %rd25, 3;
	setp.lt.u64 	%p8, %rd7, 4;
	@%p8 bra 	$L__BB0_8;
	add.s64 	%rd47, %rd81, %rd6;
	shl.b64 	%rd48, %rd47, 2;
	add.s64 	%rd49, %rd2, %rd48;
	ld.global.f32 	%f41, [%rd49];
	mad.lo.s64 	%rd50, %rd81, %rd30, %rd32;
	shl.b64 	%rd51, %rd50, 2;
	add.s64 	%rd52, %rd1, %rd51;
	ld.global.f32 	%f42, [%rd52];
	fma.rn.f32 	%f43, %f41, %f42, %f67;
	ld.global.f32 	%f44, [%rd49+4];
	shl.b64 	%rd53, %rd30, 2;
	add.s64 	%rd54, %rd52, %rd53;
	ld.global.f32 	%f45, [%rd54];
	fma.rn.f32 	%f46, %f44, %f45, %f43;
	ld.global.f32 	%f47, [%rd49+8];
	add.s64 	%rd55, %rd54, %rd53;
	ld.global.f32 	%f48, [%rd55];
	fma.rn.f32 	%f49, %f47, %f48, %f46;
	ld.global.f32 	%f50, [%rd49+12];
	add.s64 	%rd56, %rd55, %rd53;
	ld.global.f32 	%f51, [%rd56];
	fma.rn.f32 	%f67, %f50, %f51, %f49;
	add.s64 	%rd81, %rd81, 4;
$L__BB0_8:
	setp.eq.s64 	%p9, %rd19, 0;
	@%p9 bra 	$L__BB0_13;
	setp.eq.s64 	%p10, %rd19, 1;
	@%p10 bra 	$L__BB0_11;
	add.s64 	%rd57, %rd81, %rd6;
	shl.b64 	%rd58, %rd57, 2;
	add.s64 	%rd59, %rd2, %rd58;
	ld.global.f32 	%f53, [%rd59];
	mad.lo.s64 	%rd60, %rd81, %rd30, %rd32;
	shl.b64 	%rd61, %rd60, 2;
	add.s64 	%rd62, %rd1, %rd61;
	ld.global.f32 	%f54, [%rd62];
	fma.rn.f32 	%f55, %f53, %f54, %f67;
	ld.global.f32 	%f56, [%rd59+4];
	shl.b64 	%rd63, %rd30, 2;
	add.s64 	%rd64, %rd62, %rd63;
	ld.global.f32 	%f57, [%rd64];
	fma.rn.f32 	%f67, %f56, %f57, %f55;
	add.s64 	%rd81, %rd81, 2;
$L__BB0_11:
	and.b64  	%rd65, %rd25, 1;
	setp.eq.b64 	%p11, %rd65, 1;
	not.pred 	%p12, %p11;
	@%p12 bra 	$L__BB0_13;
	add.s64 	%rd66, %rd81, %rd6;
	shl.b64 	%rd67, %rd66, 2;
	add.s64 	%rd68, %rd2, %rd67;
	ld.global.f32 	%f58, [%rd68];
	mad.lo.s64 	%rd69, %rd81, %rd30, %rd32;
	shl.b64 	%rd70, %rd69, 2;
	add.s64 	%rd71, %rd1, %rd70;
	ld.global.f32 	%f59, [%rd71];
	fma.rn.f32 	%f67, %f58, %f59, %f67;
$L__BB0_13:
	ld.param.u64 	%rd76, [_Z19matmul_naive_kernelILm32EEvPfS0_S0_mmm_param_2];
	mad.lo.s64 	%rd72, %rd30, %rd4, %rd32;
	cvta.to.global.u64 	%rd73, %rd76;
	shl.b64 	%rd74, %rd72, 2;
	add.s64 	%rd75, %rd73, %rd74;
	st.global.f32 	[%rd75], %f67;
$L__BB0_14:
	ret;

}
	// .globl	_Z28matmul_tiled_warptile_kernelILm32ELm8ELm32ELm2ELm2ELm2ELm2ELm4EEvPfS0_S0_mmm
.visible .entry _Z28matmul_tiled_warptile_kernelILm32ELm8ELm32ELm2ELm2ELm2ELm2ELm4EEvPfS0_S0_mmm(
	.param .u64 .ptr .align 1 _Z28matmul_tiled_warptile_kernelILm32ELm8ELm32ELm2ELm2ELm2ELm2ELm4EEvPfS0_S0_mmm_param_0,
	.param .u64 .ptr .align 1 _Z28matmul_tiled_warptile_kernelILm32ELm8ELm32ELm2ELm2ELm2ELm2ELm4EEvPfS0_S0_mmm_param_1,
	.param .u64 .ptr .align 1 _Z28matmul_tiled_warptile_kernelILm32ELm8ELm32ELm2ELm2ELm2ELm2ELm4EEvPfS0_S0_mmm_param_2,
	.param .u64 _Z28matmul_tiled_warptile_kernelILm32ELm8ELm32ELm2ELm2ELm2ELm2ELm4EEvPfS0_S0_mmm_param_3,
	.param .u64 _Z28matmul_tiled_warptile_kernelILm32ELm8ELm32ELm2ELm2ELm2ELm2ELm4EEvPfS0_S0_mmm_param_4,
	.param .u64 _Z28matmul_tiled_warptile_kernelILm32ELm8ELm32ELm2ELm2ELm2ELm2ELm4EEvPfS0_S0_mmm_param_5
)
{
	.reg .pred 	%p<58>;
	.reg .b16 	%rs<5>;
	.reg .b32 	%r<57>;
	.reg .b32 	%f<173>;
	.reg .b64 	%rd<71>;
	// demoted variable
	.shared .align 4 .b8 _ZZ28matmul_tiled_warptile_kernelILm32ELm8ELm32ELm2ELm2ELm2ELm2ELm4EEvPfS0_S0_mmmE3A_s[1024];
	// demoted variable
	.shared .align 4 .b8 _ZZ28matmul_tiled_warptile_kernelILm32ELm8ELm32ELm2ELm2ELm2ELm2ELm4EEvPfS0_S0_mmmE3B_s[1184];
	ld.param.u64 	%rd33, [_Z28matmul_tiled_warptile_kernelILm32ELm8ELm32ELm2ELm2ELm2ELm2ELm4EEvPfS0_S0_mmm_param_2];
	ld.param.u64 	%rd30, [_Z28matmul_tiled_warptile_kernelILm32ELm8ELm32ELm2ELm2ELm2ELm2ELm4EEvPfS0_S0_mmm_param_3];
	ld.param.u64 	%rd31, [_Z28matmul_tiled_warptile_kernelILm32ELm8ELm32ELm2ELm2ELm2ELm2ELm4EEvPfS0_S0_mmm_param_4];
	ld.param.u64 	%rd32, [_Z28matmul_tiled_warptile_kernelILm32ELm8ELm32ELm2ELm2ELm2ELm2ELm4EEvPfS0_S0_mmm_param_5];
	cvta.to.global.u64 	%rd1, %rd33;
	mov.u32 	%r9, %ctaid.y;
	shl.b32 	%r10, %r9, 5;
	cvt.u64.u32 	%rd2, %r10;
	mov.u32 	%r11, %ctaid.x;
	mul.wide.u32 	%rd3, %r11, 32;
	mov.u32 	%r1, %tid.x;
	and.b32  	%r12, %r1, 31;
	cvt.u64.u32 	%rd4, %r12;
	shr.u32 	%r2, %r1, 1;
	setp.eq.s64 	%p1, %rd31, 0;
	mov.f32 	%f157, 0f00000000;
	mov.f32 	%f158, %f157;
	mov.f32 	%f159, %f157;
	mov.f32 	%f160, %f157;
	mov.f32 	%f161, %f157;
	mov.f32 	%f162, %f157;
	mov.f32 	%f163, %f157;
	mov.f32 	%f164, %f157;
	mov.f32 	%f165, %f157;
	mov.f32 	%f166, %f157;
	mov.f32 	%f167, %f157;
	mov.f32 	%f168, %f157;
	mov.f32 	%f169, %f157;
	mov.f32 	%f170, %f157;
	mov.f32 	%f171, %f157;
	mov.f32 	%f172, %f157;
	@%p1 bra 	$L__BB1_9;
	cvt.u32.u64 	%r13, %rd2;
	add.s32 	%r14, %r13, %r2;
	cvt.u64.u32 	%rd5, %r14;
	shl.b32 	%r15, %r1, 2;
	and.b32  	%r16, %r15, 28;
	cvt.u64.u32 	%rd35, %r16;
	add.s64 	%rd6, %rd3, %rd35;
	shl.b32 	%r17, %r1, 1;
	and.b32  	%r18, %r17, 1920;
	cvt.u32.u64 	%r19, %rd4;
	shl.b32 	%r20, %r19, 2;
	and.b32  	%r21, %r20, 112;
	or.b32  	%r22, %r18, %r21;
	mov.u32 	%r23, _ZZ28matmul_tiled_warptile_kernelILm32ELm8ELm32ELm2ELm2ELm2ELm2ELm4EEvPfS0_S0_mmmE3A_s;
	add.s32 	%r24, %r22, %r23;
	add.s32 	%r3, %r24, 128;
	cvt.u16.u32 	%rs1, %r1;
	shr.u16 	%rs2, %rs1, 5;
	and.b16  	%rs3, %rs2, 1;
	mul.wide.u16 	%r25, %rs3, 64;
	and.b16  	%rs4, %rs1, 3;
	mul.wide.u16 	%r26, %rs4, 16;
	or.b32  	%r27, %r25, %r26;
	mov.u32 	%r28, _ZZ28matmul_tiled_warptile_kernelILm32ELm8ELm32ELm2ELm2ELm2ELm2ELm4EEvPfS0_S0_mmmE3B_s;
	add.s32 	%r29, %r27, %r28;
	add.s32 	%r4, %r29, 160;
	mov.b64 	%rd69, 0;
	mov.f32 	%f157, 0f00000000;
	and.b32  	%r33, %r15, 4;
	shl.b32 	%r35, %r1, 9;
	and.b32  	%r36, %r35, 512;
	add.s32 	%r38, %r23, %r36;
	and.b32  	%r40, %r17, 2044;
	add.s32 	%r41, %r38, %r40;
	shr.u32 	%r42, %r1, 3;
$L__BB1_2:
	setp.le.u64 	%p2, %rd30, %rd5;
	cvt.u64.u32 	%rd36, %r33;
	add.s64 	%rd12, %rd69, %rd36;
	setp.ge.u64 	%p3, %rd12, %rd31;
	mov.f32 	%f149, 0f00000000;
	or.pred  	%p4, %p2, %p3;
	mov.f32 	%f150, %f149;
	mov.f32 	%f151, %f149;
	mov.f32 	%f152, %f149;
	@%p4 bra 	$L__BB1_4;
	ld.param.u64 	%rd67, [_Z28matmul_tiled_warptile_kernelILm32ELm8ELm32ELm2ELm2ELm2ELm2ELm4EEvPfS0_S0_mmm_param_0];
	mad.lo.s64 	%rd37, %rd31, %rd5, %rd12;
	cvta.to.global.u64 	%rd38, %rd67;
	shl.b64 	%rd39, %rd37, 2;
	add.s64 	%rd40, %rd38, %rd39;
	ld.global.v4.f32 	{%f149, %f150, %f151, %f152}, [%rd40];
$L__BB1_4:
	setp.ge.u64 	%p5, %rd6, %rd32;
	st.shared.f32 	[%r41], %f149;
	st.shared.f32 	[%r41+128], %f150;
	st.shared.f32 	[%r41+256], %f151;
	st.shared.f32 	[%r41+384], %f152;
	cvt.u64.u32 	%rd41, %r42;
	add.s64 	%rd13, %rd69, %rd41;
	setp.ge.u64 	%p6, %rd13, %rd31;
	or.pred  	%p7, %p6, %p5;
	mov.f32 	%f153, 0f00000000;
	mov.f32 	%f154, %f153;
	mov.f32 	%f155, %f153;
	mov.f32 	%f156, %f153;
	@%p7 bra 	$L__BB1_6;
	ld.param.u64 	%rd68, [_Z28matmul_tiled_warptile_kernelILm32ELm8ELm32ELm2ELm2ELm2ELm2ELm4EEvPfS0_S0_mmm_param_1];
	mad.lo.s64 	%rd42, %rd13, %rd32, %rd6;
	cvta.to.global.u64 	%rd43, %rd68;
	shl.b64 	%rd44, %rd42, 2;
	add.s64 	%rd45, %rd43, %rd44;
	ld.global.v4.f32 	{%f153, %f154, %f155, %f156}, [%rd45];
$L__BB1_6:
	mov.u32 	%r43, %tid.x;
	shr.u32 	%r44, %r43, 3;
	mov.u32 	%r45, _ZZ28matmul_tiled_warptile_kernelILm32ELm8ELm32ELm2ELm2ELm2ELm2ELm4EEvPfS0_S0_mmmE3B_s;
	mad.lo.s32 	%r46, %r44, 148, %r45;
	shl.b32 	%r47, %r43, 4;
	and.b32  	%r48, %r47, 112;
	add.s32 	%r49, %r46, %r48;
	st.shared.f32 	[%r49], %f153;
	st.shared.f32 	[%r49+4], %f154;
	st.shared.f32 	[%r49+8], %f155;
	st.shared.f32 	[%r49+12], %f156;
	bar.sync 	0;
	mov.b64 	%rd70, 8;
	mov.u32 	%r55, %r4;
	mov.u32 	%r56, %r3;
$L__BB1_7:
	ld.shared.f32 	%f85, [%r56+-128];
	ld.shared.f32 	%f86, [%r56+-124];
	ld.shared.f32 	%f87, [%r56+-120];
	ld.shared.f32 	%f88, [%r56+-116];
	ld.shared.f32 	%f89, [%r55+-160];
	ld.shared.f32 	%f90, [%r55+-156];
	ld.shared.f32 	%f91, [%r55+-152];
	ld.shared.f32 	%f92, [%r55+-148];
	fma.rn.f32 	%f93, %f85, %f89, %f164;
	fma.rn.f32 	%f94, %f85, %f90, %f163;
	fma.rn.f32 	%f95, %f86, %f89, %f162;
	fma.rn.f32 	%f96, %f86, %f90, %f161;
	fma.rn.f32 	%f97, %f85, %f91, %f160;
	fma.rn.f32 	%f98, %f85, %f92, %f159;
	fma.rn.f32 	%f99, %f86, %f91, %f158;
	fma.rn.f32 	%f100, %f86, %f92, %f157;
	fma.rn.f32 	%f101, %f87, %f89, %f165;
	fma.rn.f32 	%f102, %f87, %f90, %f166;
	fma.rn.f32 	%f103, %f88, %f89, %f167;
	fma.rn.f32 	%f104, %f88, %f90, %f168;
	fma.rn.f32 	%f105, %f87, %f91, %f169;
	fma.rn.f32 	%f106, %f87, %f92, %f170;
	fma.rn.f32 	%f107, %f88, %f91, %f171;
	fma.rn.f32 	%f108, %f88, %f92, %f172;
	ld.shared.f32 	%f109, [%r56];
	ld.shared.f32 	%f110, [%r56+4];
	ld.shared.f32 	%f111, [%r56+8];
	ld.shared.f32 	%f112, [%r56+12];
	ld.shared.f32 	%f113, [%r55+-12];
	ld.shared.f32 	%f114, [%r55+-8];
	ld.shared.f32 	%f115, [%r55+-4];
	ld.shared.f32 	%f116, [%r55];
	fma.rn.f32 	%f164, %f109, %f113, %f93;
	fma.rn.f32 	%f163, %f109, %f114, %f94;
	fma.rn.f32 	%f162, %f110, %f113, %f95;
	fma.rn.f32 	%f161, %f110, %f114, %f96;
	fma.rn.f32 	%f160, %f109, %f115, %f97;
	fma.rn.f32 	%f159, %f109, %f116, %f98;
	fma.rn.f32 	%f158, %f110, %f115, %f99;
	fma.rn.f32 	%f157, %f110, %f116, %f100;
	fma.rn.f32 	%f165, %f111, %f113, %f101;
	fma.rn.f32 	%f166, %f111, %f114, %f102;
	fma.rn.f32 	%f167, %f112, %f113, %f103;
	fma.rn.f32 	%f168, %f112, %f114, %f104;
	fma.rn.f32 	%f169, %f111, %f115, %f105;
	fma.rn.f32 	%f170, %f111, %f116, %f106;
	fma.rn.f32 	%f171, %f112, %f115, %f107;
	fma.rn.f32 	%f172, %f112, %f116, %f108;
	add.s64 	%rd70, %rd70, -2;
	add.s32 	%r56, %r56, 256;
	add.s32 	%r55, %r55, 296;
	setp.ne.s64 	%p8, %rd70, 0;
	@%p8 bra 	$L__BB1_7;
	bar.sync 	0;
	add.s64 	%rd69, %rd69, 8;
	setp.lt.u64 	%p9, %rd69, %rd31;
	@%p9 bra 	$L__BB1_2;
$L__BB1_9:
	mov.u32 	%r50, %tid.x;
	shr.u32 	%r51, %r50, 1;
	and.b32  	%r52, %r51, 496;
	cvt.u64.u32 	%rd47, %r52;
	and.b64  	%rd48, %rd47, 16;
	cvt.u64.u32 	%rd49, %r50;
	shl.b32 	%r53, %r50, 2;
	cvt.u64.u32 	%rd50, %r53;
	and.b64  	%rd51, %rd50, 12;
	or.b64  	%rd52, %rd48, %rd51;
	and.b64  	%rd53, %rd49, 28;
	add.s64 	%rd54, %rd53, %rd2;
	and.b64  	%rd55, %rd47, 480;
	add.s64 	%rd7, %rd54, %rd55;
	setp.lt.u64 	%p10, %rd7, %rd30;
	mul.lo.s64 	%rd8, %rd7, %rd32;
	mov.u32 	%r54, %ctaid.x;
	mul.wide.u32 	%rd56, %r54, 32;
	or.b64  	%rd57, %rd56, %rd52;
	setp.lt.u64 	%p11, %rd57, %rd32;
	and.pred  	%p12, %p10, %p11;
	add.s64 	%rd58, %rd57, %rd8;
	shl.b64 	%rd59, %rd58, 2;
	add.s64 	%rd10, %rd1, %rd59;
	@%p12 bra 	$L__BB1_10;
	bra.uni 	$L__BB1_11;
$L__BB1_10:
	st.global.f32 	[%rd10], %f164;
$L__BB1_11:
	setp.ge.u64 	%p13, %rd7, %rd30;
	add.s64 	%rd17, %rd57, 1;
	setp.ge.u64 	%p14, %rd17, %rd32;
	or.pred  	%p15, %p13, %p14;
	@%p15 bra 	$L__BB1_13;
	st.global.f32 	[%rd10+4], %f163;
$L__BB1_13:
	setp.ge.u64 	%p16, %rd57, %rd32;
	add.s64 	%rd18, %rd7, 1;
	setp.ge.u64 	%p17, %rd18, %rd30;
	add.s64 	%rd19, %rd8, %rd32;
	add.s64 	%rd60, %rd57, %rd19;
	shl.b64 	%rd61, %rd60, 2;
	add.s64 	%rd20, %rd1, %rd61;
	or.pred  	%p18, %p17, %p16;
	@%p18 bra 	$L__BB1_15;
	st.global.f32 	[%rd20], %f162;
$L__BB1_15:
	setp.ge.u64 	%p19, %rd18, %rd30;
	setp.ge.u64 	%p20, %rd17, %rd32;
	or.pred  	%p21, %p19, %p20;
	@%p21 bra 	$L__BB1_17;
	st.global.f32 	[%rd20+4], %f161;
$L__BB1_17:
	setp.ge.u64 	%p22, %rd7, %rd30;
	add.s64 	%rd21, %rd57, 2;
	setp.ge.u64 	%p23, %rd21, %rd32;
	or.pred  	%p24, %p22, %p23;
	@%p24 bra 	$L__BB1_19;
	st.global.f32 	[%rd10+8], %f160;
$L__BB1_19:
	setp.ge.u64 	%p25, %rd7, %rd30;
	add.s64 	%rd22, %rd57, 3;
	setp.ge.u64 	%p26, %rd22, %rd32;
	or.pred  	%p27, %p25, %p26;
	@%p27 bra 	$L__BB1_21;
	st.global.f32 	[%rd10+12], %f159;
$L__BB1_21:
	setp.ge.u64 	%p28, %rd21, %rd32;
	setp.ge.u64 	%p29, %rd18, %rd30;
	or.pred  	%p30, %p29, %p28;
	@%p30 bra 	$L__BB1_23;
	st.global.f32 	[%rd20+8], %f158;
$L__BB1_23:
	setp.ge.u64 	%p31, %rd22, %rd32;
	setp.ge.u64 	%p32, %rd18, %rd30;
	or.pred  	%p33, %p32, %p31;
	@%p33 bra 	$L__BB1_25;
	st.global.f32 	[%rd20+12], %f157;
$L__BB1_25:
	setp.ge.u64 	%p34, %rd57, %rd32;
	add.s64 	%rd23, %rd7, 2;
	setp.ge.u64 	%p35, %rd23, %rd30;
	add.s64 	%rd24, %rd19, %rd32;
	add.s64 	%rd62, %rd57, %rd24;
	shl.b64 	%rd63, %rd62, 2;
	add.s64 	%rd25, %rd1, %rd63;
	or.pred  	%p36, %p35, %p34;
	@%p36 bra 	$L__BB1_27;
	st.global.f32 	[%rd25], %f165;
$L__BB1_27:
	setp.ge.u64 	%p37, %rd23, %rd30;
	setp.ge.u64 	%p38, %rd17, %rd32;
	or.pred  	%p39, %p37, %p38;
	@%p39 bra 	$L__BB1_29;
	st.global.f32 	[%rd25+4], %f166;
$L__BB1_29:
	setp.ge.u64 	%p40, %rd57, %rd32;
	add.s64 	%rd26, %rd7, 3;
	setp.ge.u64 	%p41, %rd26, %rd30;
	add.s64 	%rd64, %rd24, %rd32;
	add.s64 	%rd65, %rd57, %rd64;
	shl.b64 	%rd66, %rd65, 2;
	add.s64 	%rd27, %rd1, %rd66;
	or.pred  	%p42, %p41, %p40;
	@%p42 bra 	$L__BB1_31;
	st.global.f32 	[%rd27], %f167;
$L__BB1_31:
	setp.ge.u64 	%p43, %rd26, %rd30;
	setp.ge.u64 	%p44, %rd17, %rd32;
	or.pred  	%p45, %p43, %p44;
	@%p45 bra 	$L__BB1_33;
	st.global.f32 	[%rd27+4], %f168;
$L__BB1_33:
	setp.ge.u64 	%p46, %rd23, %rd30;
	setp.ge.u64 	%p47, %rd21, %rd32;
	or.pred  	%p48, %p46, %p47;
	@%p48 bra 	$L__BB1_35;
	st.global.f32 	[%rd25+8], %f169;
$L__BB1_35:
	setp.ge.u64 	%p49, %rd23, %rd30;
	setp.ge.u64 	%p50, %rd22, %rd32;
	or.pred  	%p51, %p49, %p50;
	@%p51 bra 	$L__BB1_37;
	st.global.f32 	[%rd25+12], %f170;
$L__BB1_37:
	setp.ge.u64 	%p52, %rd26, %rd30;
	setp.ge.u64 	%p53, %rd21, %rd32;
	or.pred  	%p54, %p52, %p53;
	@%p54 bra 	$L__BB1_39;
	st.global.f32 	[%rd27+8], %f171;
$L__BB1_39:
	setp.ge.u64 	%p55, %rd26, %rd30;
	setp.ge.u64 	%p56, %rd22, %rd32;
	or.pred  	%p57, %p55, %p56;
	@%p57 bra 	$L__BB1_41;
	st.global.f32 	[%rd27+12], %f172;
$L__BB1_41:
	ret;

}


// ===== COMPILED SASS (sm_100) =====

	.target	sm_100

	.elftype	@"ET_EXEC"


//--------------------- .note.nv.tkinfo           --------------------------
	.section	.note.nv.tkinfo,"",@"SHT_NOTE"
	.sectionflags	@"SHF_NOTE_NV_TKINFO"
	.tkinfo
        /*0018*/ 	.word	0x00000002
        /*0030*/ 	.string	""
        /*0030*/ 	.string	"ptxas"
        /*0030*/ 	.string	"Cuda compilation tools, release 13.0, V13.0.88"
        /*0030*/ 	.string	"Build cuda_13.0.r13.0/compiler.36424714_0"
        /*0030*/ 	.string	"-arch sm_100 -m 64 "



//--------------------- .note.nv.cuinfo           --------------------------
	.section	.note.nv.cuinfo,"",@"SHT_NOTE"
	.sectionflags	@"SHF_NOTE_NV_CUINFO"
        /*0018*/ 	.short	0x0002
        /*001a*/ 	.short	0x0064
        /*001c*/ 	.short	0x0082
	.zero		2


//--------------------- .nv.info                  --------------------------
	.section	.nv.info,"",@"SHT_CUDA_INFO"
	.align	4


	//----- nvinfo : EIATTR_REGCOUNT
	.align		4
        /*0000*/ 	.byte	0x04, 0x2f
        /*0002*/ 	.short	(.L_1 - .L_0)
	.align		4
.L_0:
        /*0004*/ 	.word	index@(_Z19matmul_naive_kernelILm32EEvPfS0_S0_mmm)
        /*0008*/ 	.word	0x00000020


	//----- nvinfo : EIATTR_FRAME_SIZE
	.align		4
.L_1:
        /*000c*/ 	.byte	0x04, 0x11
        /*000e*/ 	.short	(.L_3 - .L_2)
	.align		4
.L_2:
        /*0010*/ 	.word	index@(_Z19matmul_naive_kernelILm32EEvPfS0_S0_mmm)
        /*0014*/ 	.word	0x00000000


	//----- nvinfo : EIATTR_REGCOUNT
	.align		4
.L_3:
        /*0018*/ 	.byte	0x04, 0x2f
        /*001a*/ 	.short	(.L_5 - .L_4)
	.align		4
.L_4:
        /*001c*/ 	.word	index@(_Z28matmul_tiled_warptile_kernelILm32ELm8ELm32ELm2ELm2ELm2ELm2ELm4EEvPfS0_S0_mmm)
        /*0020*/ 	.word	0x0000002b


	//----- nvinfo : EIATTR_FRAME_SIZE
	.align		4
.L_5:
        /*0024*/ 	.byte	0x04, 0x11
        /*0026*/ 	.short	(.L_7 - .L_6)
	.align		4
.L_6:
        /*0028*/ 	.word	index@(_Z28matmul_tiled_warptile_kernelILm32ELm8ELm32ELm2ELm2ELm2ELm2ELm4EEvPfS0_S0_mmm)
        /*002c*/ 	.word	0x00000000


	//----- nvinfo : EIATTR_MIN_STACK_SIZE
	.align		4
.L_7:
        /*0030*/ 	.byte	0x04, 0x12
        /*0032*/ 	.short	(.L_9 - .L_8)
	.align		4
.L_8:
        /*0034*/ 	.word	index@(_Z28matmul_tiled_warptile_kernelILm32ELm8ELm32ELm2ELm2ELm2ELm2ELm4EEvPfS0_S0_mmm)
        /*0038*/ 	.word	0x00000000


	//----- nvinfo : EIATTR_MIN_STACK_SIZE
	.align		4
.L_9:
        /*003c*/ 	.byte	0x04, 0x12
        /*003e*/ 	.short	(.L_11 - .L_10)
	.align		4
.L_10:
        /*0040*/ 	.word	index@(_Z19matmul_naive_kernelILm32EEvPfS0_S0_mmm)
        /*0044*/ 	.word	0x00000000
.L_11:


//--------------------- .nv.compat                --------------------------
	.section	.nv.compat,"",@"SHT_CUDA_COMPAT_INFO"
	.align	4
        /*0000*/ 	.byte	0x02, 0x09, 0x00, 0x00, 0x02, 0x02, 0x01, 0x00, 0x02, 0x05, 0x05, 0x00, 0x03, 0x07, 0x01, 0x01
        /*0010*/ 	.byte	0x02, 0x03, 0x00, 0x00, 0x02, 0x06, 0x01, 0x00, 0x04, 0x0b, 0x08, 0x00, 0x09, 0x00, 0x00, 0x00
        /*0020*/ 	.byte	0x00, 0x00, 0x00, 0x00


//--------------------- .nv.info._Z28matmul_tiled_warptile_kernelILm32ELm8ELm32ELm2ELm2ELm2ELm2ELm4EEvPfS0_S0_mmm --------------------------
	.section	.nv.info._Z28matmul_tiled_warptile_kernelILm32ELm8ELm32ELm2ELm2ELm2ELm2ELm4EEvPfS0_S0_mmm,"",@"SHT_CUDA_INFO"
	.sectionflags	@""
	.align	4


	//----- nvinfo : EIATTR_CUDA_API_VERSION
	.align		4
        /*0000*/ 	.byte	0x04, 0x37
        /*0002*/ 	.short	(.L_13 - .L_12)
.L_12:
        /*0004*/ 	.word	0x00000082


	//----- nvinfo : EIATTR_KPARAM_INFO
	.align		4
.L_13:
        /*0008*/ 	.byte	0x04, 0x17
        /*000a*/ 	.short	(.L_15 - .L_14)
.L_14:
        /*000c*/ 	.word	0x00000000
        /*0010*/ 	.short	0x0005
        /*0012*/ 	.short	0x0028
        /*0014*/ 	.byte	0x00, 0xf0, 0x21, 0x00


	//----- nvinfo : EIATTR_KPARAM_INFO
	.align		4
.L_15:
        /*0018*/ 	.byte	0x04, 0x17
        /*001a*/ 	.short	(.L_17 - .L_16)
.L_16:
        /*001c*/ 	.word	0x00000000
        /*0020*/ 	.short	0x0004
        /*0022*/ 	.short	0x0020
        /*0024*/ 	.byte	0x00, 0xf0, 0x21, 0x00


	//----- nvinfo : EIATTR_KPARAM_INFO
	.align		4
.L_17:
        /*0028*/ 	.byte	0x04, 0x17
        /*002a*/ 	.short	(.L_19 - .L_18)
.L_18:
        /*002c*/ 	.word	0x00000000
        /*0030*/ 	.short	0x0003
        /*0032*/ 	.short	0x0018
        /*0034*/ 	.byte	0x00, 0xf0, 0x21, 0x00


	//----- nvinfo : EIATTR_KPARAM_INFO
	.align		4
.L_19:
        /*0038*/ 	.byte	0x04, 0x17
        /*003a*/ 	.short	(.L_21 - .L_20)
.L_20:
        /*003c*/ 	.word	0x00000000
        /*0040*/ 	.short	0x0002
        /*0042*/ 	.short	0x0010
        /*0044*/ 	.byte	0x00, 0xf5, 0x21, 0x00


	//----- nvinfo : EIATTR_KPARAM_INFO
	.align		4
.L_21:
        /*0048*/ 	.byte	0x04, 0x17
        /*004a*/ 	.short	(.L_23 - .L_22)
.L_22:
        /*004c*/ 	.word	0x00000000
        /*0050*/ 	.short	0x0001
        /*0052*/ 	.short	0x0008
        /*0054*/ 	.byte	0x00, 0xf5, 0x21, 0x00


	//----- nvinfo : EIATTR_KPARAM_INFO
	.align		4
.L_23:
        /*0058*/ 	.byte	0x04, 0x17
        /*005a*/ 	.short	(.L_25 - .L_24)
.L_24:
        /*005c*/ 	.word	0x00000000
        /*0060*/ 	.short	0x0000
        /*0062*/ 	.short	0x0000
        /*0064*/ 	.byte	0x00, 0xf5, 0x21, 0x00


	//----- nvinfo : EIATTR_SPARSE_MMA_MASK
	.align		4
.L_25:
        /*0068*/ 	.byte	0x03, 0x50
        /*006a*/ 	.short	0x0000


	//----- nvinfo : EIATTR_MAXREG_COUNT
	.align		4
        /*006c*/ 	.byte	0x03, 0x1b
        /*006e*/ 	.short	0x00ff


	//----- nvinfo : EIATTR_NUM_BARRIERS
	.align		4
        /*0070*/ 	.byte	0x02, 0x4c
        /*0072*/ 	.byte	0x01
	.zero		1


	//----- nvinfo : EIATTR_MERCURY_ISA_VERSION
	.align		4
        /*0074*/ 	.byte	0x03, 0x5f
        /*0076*/ 	.short	0x0101


	//----- nvinfo : EIATTR_UNUSED_LOAD_BYTE_OFFSET
	.align		4
        /*0078*/ 	.byte	0x04, 0x44
        /*007a*/ 	.short	(.L_27 - .L_26)


	//   ....[0]....
.L_26:
        /*007c*/ 	.word	0x000006c0
        /*0080*/ 	.word	0x0000fff0


	//   ....[1]....
        /*0084*/ 	.word	0x00000990
        /*0088*/ 	.word	0x00000fff


	//   ....[2]....
        /*008c*/ 	.word	0x00000b90
        /*0090*/ 	.word	0x0000fff0


	//   ....[3]....
        /*0094*/ 	.word	0x00000e40
        /*0098*/ 	.word	0x00000fff


	//----- nvinfo : EIATTR_VRC_CTA_INIT_COUNT
	.align		4
.L_27:
        /*009c*/ 	.byte	0x02, 0x4a
	.zero		1
	.zero		1


	//----- nvinfo : EIATTR_EXIT_INSTR_OFFSETS
	.align		4
        /*00a0*/ 	.byte	0x04, 0x1c
        /*00a2*/ 	.short	(.L_29 - .L_28)


	//   ....[0]....
.L_28:
        /*00a4*/ 	.word	0x00001600


	//   ....[1]....
        /*00a8*/ 	.word	0x00001620


	//----- nvinfo : EIATTR_CBANK_PARAM_SIZE
	.align		4
.L_29:
        /*00ac*/ 	.byte	0x03, 0x19
        /*00ae*/ 	.short	0x0030


	//----- nvinfo : EIATTR_PARAM_CBANK
	.align		4
        /*00b0*/ 	.byte	0x04, 0x0a
        /*00b2*/ 	.short	(.L_31 - .L_30)
	.align		4
.L_30:
        /*00b4*/ 	.word	index@(.nv.constant0._Z28matmul_tiled_warptile_kernelILm32ELm8ELm32ELm2ELm2ELm2ELm2ELm4EEvPfS0_S0_mmm)
        /*00b8*/ 	.short	0x0380
        /*00ba*/ 	.short	0x0030


	//----- nvinfo : EIATTR_SW_WAR
	.align		4
.L_31:
        /*00bc*/ 	.byte	0x04, 0x36
        /*00be*/ 	.short	(.L_33 - .L_32)
.L_32:
        /*00c0*/ 	.word	0x00000008
.L_33:


//--------------------- .nv.info._Z19matmul_naive_kernelILm32EEvPfS0_S0_mmm --------------------------
	.section	.nv.info._Z19matmul_naive_kernelILm32EEvPfS0_S0_mmm,"",@"SHT_CUDA_INFO"
	.sectionflags	@""
	.align	4


	//----- nvinfo : EIATTR_CUDA_API_VERSION
	.align		4
        /*0000*/ 	.byte	0x04, 0x37
        /*0002*/ 	.short	(.L_35 - .L_34)
.L_34:
        /*0004*/ 	.word	0x00000082


	//----- nvinfo : EIATTR_KPARAM_INFO
	.align		4
.L_35:
        /*0008*/ 	.byte	0x04, 0x17
        /*000a*/ 	.short	(.L_37 - .L_36)
.L_36:
        /*000c*/ 	.word	0x00000000
        /*0010*/ 	.short	0x0005
        /*0012*/ 	.short	0x0028
        /*0014*/ 	.byte	0x00, 0xf0, 0x21, 0x00


	//----- nvinfo : EIATTR_KPARAM_INFO
	.align		4
.L_37:
        /*0018*/ 	.byte	0x04, 0x17
        /*001a*/ 	.short	(.L_39 - .L_38)
.L_38:
        /*001c*/ 	.word	0x00000000
        /*0020*/ 	.short	0x0004
        /*0022*/ 	.short	0x0020
        /*0024*/ 	.byte	0x00, 0xf0, 0x21, 0x00


	//----- nvinfo : EIATTR_KPARAM_INFO
	.align		4
.L_39:
        /*0028*/ 	.byte	0x04, 0x17
        /*002a*/ 	.short	(.L_41 - .L_40)
.L_40:
        /*002c*/ 	.word	0x00000000
        /*0030*/ 	.short	0x0003
        /*0032*/ 	.short	0x0018
        /*0034*/ 	.byte	0x00, 0xf0, 0x21, 0x00


	//----- nvinfo : EIATTR_KPARAM_INFO
	.align		4
.L_41:
        /*0038*/ 	.byte	0x04, 0x17
        /*003a*/ 	.short	(.L_43 - .L_42)
.L_42:
        /*003c*/ 	.word	0x00000000
        /*0040*/ 	.short	0x0002
        /*0042*/ 	.short	0x0010
        /*0044*/ 	.byte	0x00, 0xf5, 0x21, 0x00


	//----- nvinfo : EIATTR_KPARAM_INFO
	.align		4
.L_43:
        /*0048*/ 	.byte	0x04, 0x17
        /*004a*/ 	.short	(.L_45 - .L_44)
.L_44:
        /*004c*/ 	.word	0x00000000
        /*0050*/ 	.short	0x0001
        /*0052*/ 	.short	0x0008
        /*0054*/ 	.byte	0x00, 0xf5, 0x21, 0x00


	//----- nvinfo : EIATTR_KPARAM_INFO
	.align		4
.L_45:
        /*0058*/ 	.byte	0x04, 0x17
        /*005a*/ 	.short	(.L_47 - .L_46)
.L_46:
        /*005c*/ 	.word	0x00000000
        /*0060*/ 	.short	0x0000
        /*0062*/ 	.short	0x0000
        /*0064*/ 	.byte	0x00, 0xf5, 0x21, 0x00


	//----- nvinfo : EIATTR_SPARSE_MMA_MASK
	.align		4
.L_47:
        /*0068*/ 	.byte	0x03, 0x50
        /*006a*/ 	.short	0x0000


	//----- nvinfo : EIATTR_MAXREG_COUNT
	.align		4
        /*006c*/ 	.byte	0x03, 0x1b
        /*006e*/ 	.short	0x00ff


	//----- nvinfo : EIATTR_MERCURY_ISA_VERSION
	.align		4
        /*0070*/ 	.byte	0x03, 0x5f
        /*0072*/ 	.short	0x0101


	//----- nvinfo : EIATTR_VRC_CTA_INIT_COUNT
	.align		4
        /*0074*/ 	.byte	0x02, 0x4a
	.zero		1
	.zero		1


	//----- nvinfo : EIATTR_EXIT_INSTR_OFFSETS
	.align		4
        /*0078*/ 	.byte	0x04, 0x1c
        /*007a*/ 	.short	(.L_49 - .L_48)


	//   ....[0]....
.L_48:
        /*007c*/ 	.word	0x000000f0


	//   ....[1]....
        /*0080*/ 	.word	0x00000c80


	//----- nvinfo : EIATTR_CBANK_PARAM_SIZE
	.align		4
.L_49:
        /*0084*/ 	.byte	0x03, 0x19
        /*0086*/ 	.short	0x0030


	//----- nvinfo : EIATTR_PARAM_CBANK
	.align		4
        /*0088*/ 	.byte	0x04, 0x0a
        /*008a*/ 	.short	(.L_51 - .L_50)
	.align		4
.L_50:
        /*008c*/ 	.word	index@(.nv.constant0._Z19matmul_naive_kernelILm32EEvPfS0_S0_mmm)
        /*0090*/ 	.short	0x0380
        /*0092*/ 	.short	0x0030


	//----- nvinfo : EIATTR_SW_WAR
	.align		4
.L_51:
        /*0094*/ 	.byte	0x04, 0x36
        /*0096*/ 	.short	(.L_53 - .L_52)
.L_52:
        /*0098*/ 	.word	0x00000008
.L_53:


//--------------------- .nv.callgraph             --------------------------
	.section	.nv.callgraph,"",@"SHT_CUDA_CALLGRAPH"
	.align	4
	.sectionentsize	8
	.align		4
        /*0000*/ 	.word	0x00000000
	.align		4
        /*0004*/ 	.word	0xffffffff
	.align		4
        /*0008*/ 	.word	0x00000000
	.align		4
        /*000c*/ 	.word	0xfffffffe
	.align		4
        /*0010*/ 	.word	0x00000000
	.align		4
        /*0014*/ 	.word	0xfffffffd
	.align		4
        /*0018*/ 	.word	0x00000000
	.align		4
        /*001c*/ 	.word	0xfffffffc


//--------------------- .text._Z28matmul_tiled_warptile_kernelILm32ELm8ELm32ELm2ELm2ELm2ELm2ELm4EEvPfS0_S0_mmm --------------------------
	.section	.text._Z28matmul_tiled_warptile_kernelILm32ELm8ELm32ELm2ELm2ELm2ELm2ELm4EEvPfS0_S0_mmm,"ax",@progbits
	.align	128
        .global         _Z28matmul_tiled_warptile_kernelILm32ELm8ELm32ELm2ELm2ELm2ELm2ELm4EEvPfS0_S0_mmm
        .type           _Z28matmul_tiled_warptile_kernelILm32ELm8ELm32ELm2ELm2ELm2ELm2ELm4EEvPfS0_S0_mmm,@function
        .size           _Z28matmul_tiled_warptile_kernelILm32ELm8ELm32ELm2ELm2ELm2ELm2ELm4EEvPfS0_S0_mmm,(.L_x_9 - _Z28matmul_tiled_warptile_kernelILm32ELm8ELm32ELm2ELm2ELm2ELm2ELm4EEvPfS0_S0_mmm)
        .other          _Z28matmul_tiled_warptile_kernelILm32ELm8ELm32ELm2ELm2ELm2ELm2ELm4EEvPfS0_S0_mmm,@"STO_CUDA_ENTRY STV_DEFAULT"
_Z28matmul_tiled_warptile_kernelILm32ELm8ELm32ELm2ELm2ELm2ELm2ELm4EEvPfS0_S0_mmm:
.text._Z28matmul_tiled_warptile_kernelILm32ELm8ELm32ELm2ELm2ELm2ELm2ELm4EEvPfS0_S0_mmm:
[----:B------:R-:W-:Y:S01]  /*0000*/  LDC R1, c[0x0][0x37c] ;  /* 0x0000df00ff017b82 */ /* 0x000fe20000000800 */
[----:B------:R-:W0:Y:S07]  /*0010*/  LDCU.64 UR4, c[0x0][0x3a0] ;  /* 0x00007400ff0477ac */ /* 0x000e2e0008000a00 */
[----:B------:R-:W1:Y:S01]  /*0020*/  S2UR UR6, SR_CTAID.Y ;  /* 0x00000000000679c3 */ /* 0x000e620000002600 */
[----:B------:R-:W-:Y:S02]  /*0030*/  CS2R R28, SRZ ;  /* 0x00000000001c7805 */ /* 0x000fe4000001ff00 */
[----:B------:R-:W-:-:S02]  /*0040*/  CS2R R26, SRZ ;  /* 0x00000000001a7805 */ /* 0x000fc4000001ff00 */
[----:B------:R-:W-:Y:S02]  /*0050*/  CS2R R22, SRZ ;  /* 0x0000000000167805 */ /* 0x000fe4000001ff00 */
[----:B------:R-:W-:Y:S02]  /*0060*/  CS2R R20, SRZ ;  /* 0x0000000000147805 */ /* 0x000fe4000001ff00 */
[----:B------:R-:W-:Y:S02]  /*0070*/  CS2R R16, SRZ ;  /* 0x0000000000107805 */ /* 0x000fe4000001ff00 */
[----:B------:R-:W-:Y:S02]  /*0080*/  CS2R R18, SRZ ;  /* 0x0000000000127805 */ /* 0x000fe4000001ff00 */
[----:B------:R-:W-:Y:S02]  /*0090*/  CS2R R30, SRZ ;  /* 0x00000000001e7805 */ /* 0x000fe4000001ff00 */
[----:B------:R-:W-:Y:S01]  /*00a0*/  CS2R R32, SRZ ;  /* 0x0000000000207805 */ /* 0x000fe2000001ff00 */
[----:B------:R-:W2:Y:S01]  /*00b0*/  LDCU.64 UR10, c[0x0][0x358] ;  /* 0x00006b00ff0a77ac */ /* 0x000ea20008000a00 */
[----:B0-----:R-:W-:-:S04]  /*00c0*/  UISETP.NE.U32.AND UP0, UPT, UR4, URZ, UPT ;  /* 0x000000ff0400728c */ /* 0x001fc8000bf05070 */
[----:B------:R-:W-:Y:S02]  /*00d0*/  UISETP.NE.AND.EX UP0, UPT, UR5, URZ, UPT, UP0 ;  /* 0x000000ff0500728c */ /* 0x000fe4000bf05300 */
[----:B-1----:R-:W-:-:S07]  /*00e0*/  USHF.L.U32 UR6, UR6, 0x5, URZ ;  /* 0x0000000506067899 */ /* 0x002fce00080006ff */
[----:B------:R-:W-:Y:S05]  /*00f0*/  BRA.U !UP0, `(.L_x_0) ;  /* 0x0000000d08ac7547 */ /* 0x000fea000b800000 */
[----:B------:R-:W0:Y:S01]  /*0100*/  S2R R7, SR_TID.X ;  /* 0x0000000000077919 */ /* 0x000e220000002100 */
[----:B------:R-:W1:Y:S01]  /*0110*/  S2UR UR7, SR_CgaCtaId ;  /* 0x00000000000779c3 */ /* 0x000e620000008800 */
[----:B------:R-:W-:Y:S01]  /*0120*/  UMOV UR4, 0x400 ;  /* 0x0000040000047882 */ /* 0x000fe20000000000 */
[----:B------:R-:W-:Y:S01]  /*0130*/  HFMA2 R25, -RZ, RZ, 0, 0 ;  /* 0x00000000ff197431 */ /* 0x000fe200000001ff */
[----:B------:R-:W3:Y:S01]  /*0140*/  S2R R9, SR_CTAID.X ;  /* 0x0000000000097919 */ /* 0x000ee20000002500 */
[----:B------:R-:W-:Y:S01]  /*0150*/  MOV R29, RZ ;  /* 0x000000ff001d7202 */ /* 0x000fe20000000f00 */
[----:B------:R-:W4:Y:S01]  /*0160*/  LDCU.64 UR20, c[0x0][0x3a0] ;  /* 0x00007400ff1477ac */ /* 0x000f220008000a00 */
[----:B------:R-:W0:Y:S01]  /*0170*/  LDCU.64 UR14, c[0x0][0x3a8] ;  /* 0x00007500ff0e77ac */ /* 0x000e220008000a00 */
[----:B------:R-:W0:Y:S01]  /*0180*/  LDCU.64 UR12, c[0x0][0x398] ;  /* 0x00007300ff0c77ac */ /* 0x000e220008000a00 */
[----:B------:R-:W-:Y:S01]  /*0190*/  UMOV UR5, URZ ;  /* 0x000000ff00057c82 */ /* 0x000fe20008000000 */
[----:B-1----:R-:W-:-:S02]  /*01a0*/  ULEA UR8, UR7, UR4, 0x18 ;  /* 0x0000000407087291 */ /* 0x002fc4000f8ec0ff */
[----:B------:R-:W-:-:S04]  /*01b0*/  UIADD3 UR4, UPT, UPT, UR4, 0x400, URZ ;  /* 0x0000040004047890 */ /* 0x000fc8000fffe0ff */
[----:B------:R-:W-:Y:S01]  /*01c0*/  ULEA UR7, UR7, UR4, 0x18 ;  /* 0x0000000407077291 */ /* 0x000fe2000f8ec0ff */
[C---:B0-----:R-:W-:Y:S02]  /*01d0*/  SHF.L.U32 R3, R7.reuse, 0x2, RZ ;  /* 0x0000000207037819 */ /* 0x041fe400000006ff */
[----:B------:R-:W-:Y:S01]  /*01e0*/  SHF.L.U32 R2, R7, 0x1, RZ ;  /* 0x0000000107027819 */ /* 0x000fe200000006ff */
[----:B------:R-:W-:Y:S01]  /*01f0*/  UMOV UR4, URZ ;  /* 0x000000ff00047c82 */ /* 0x000fe20008000000 */
[----:B------:R-:W-:Y:S02]  /*0200*/  LOP3.LUT R3, R3, 0x7c, RZ, 0xe2, !PT ;  /* 0x0000007c03037812 */ /* 0x000fe400078ee2ff */
[----:B------:R-:W-:Y:S02]  /*0210*/  LOP3.LUT R6, R2, 0x780, RZ, 0xc0, !PT ;  /* 0x0000078002067812 */ /* 0x000fe400078ec0ff */
[----:B------:R-:W-:Y:S02]  /*0220*/  LOP3.LUT R4, R7, 0xffff, RZ, 0xc0, !PT ;  /* 0x0000ffff07047812 */ /* 0x000fe400078ec0ff */
[----:B------:R-:W-:-:S02]  /*0230*/  LOP3.LUT R6, R6, 0x70, R3, 0xf8, !PT ;  /* 0x0000007006067812 */ /* 0x000fc400078ef803 */
[----:B------:R-:W-:Y:S02]  /*0240*/  SHF.L.U32 R3, R7, 0x9, RZ ;  /* 0x0000000907037819 */ /* 0x000fe400000006ff */
[----:B------:R-:W-:Y:S02]  /*0250*/  LOP3.LUT R11, R2, 0x7fc, RZ, 0xc0, !PT ;  /* 0x000007fc020b7812 */ /* 0x000fe400078ec0ff */
[----:B------:R-:W-:Y:S02]  /*0260*/  SHF.R.U32.HI R2, RZ, 0x5, R4 ;  /* 0x00000005ff027819 */ /* 0x000fe40000011604 */
[----:B------:R-:W-:Y:S02]  /*0270*/  SHF.R.U32.HI R0, RZ, 0x3, R7 ;  /* 0x00000003ff007819 */ /* 0x000fe40000011607 */
[----:B------:R-:W-:Y:S02]  /*0280*/  LOP3.LUT R8, R3, 0x200, RZ, 0xc0, !PT ;  /* 0x0000020003087812 */ /* 0x000fe400078ec0ff */
[----:B------:R-:W-:-:S02]  /*0290*/  MOV R13, UR7 ;  /* 0x00000007000d7c02 */ /* 0x000fc40008000f00 */
[C---:B------:R-:W-:Y:S02]  /*02a0*/  SHF.L.U32 R12, R7.reuse, 0x4, RZ ;  /* 0x00000004070c7819 */ /* 0x040fe400000006ff */
[C---:B------:R-:W-:Y:S02]  /*02b0*/  SHF.L.U32 R5, R7.reuse, 0x2, RZ ;  /* 0x0000000207057819 */ /* 0x040fe400000006ff */
[----:B------:R-:W-:Y:S02]  /*02c0*/  SHF.L.U32 R10, R7, 0x4, RZ ;  /* 0x00000004070a7819 */ /* 0x000fe400000006ff */
[----:B------:R-:W-:Y:S02]  /*02d0*/  LOP3.LUT R3, R2, 0x1, RZ, 0xc0, !PT ;  /* 0x0000000102037812 */ /* 0x000fe400078ec0ff */
[----:B------:R-:W-:Y:S01]  /*02e0*/  IADD3 R2, PT, PT, R11, UR8, R8 ;  /* 0x000000080b027c10 */ /* 0x000fe2000fffe008 */
[----:B------:R-:W-:Y:S01]  /*02f0*/  IMAD R8, R0, 0x94, R13 ;  /* 0x0000009400087824 */ /* 0x000fe200078e020d */
[----:B------:R-:W-:-:S02]  /*0300*/  LOP3.LUT R4, R12, 0x30, RZ, 0xe2, !PT ;  /* 0x000000300c047812 */ /* 0x000fc400078ee2ff */
[----:B------:R-:W-:Y:S02]  /*0310*/  LOP3.LUT R24, R5, 0x1c, RZ, 0xc0, !PT ;  /* 0x0000001c05187812 */ /* 0x000fe400078ec0ff */
[----:B------:R-:W-:Y:S02]  /*0320*/  LOP3.LUT R11, R10, 0x70, RZ, 0xc0, !PT ;  /* 0x000000700a0b7812 */ /* 0x000fe400078ec0ff */
[----:B------:R-:W-:Y:S01]  /*0330*/  LEA R3, R3, R4, 0x6 ;  /* 0x0000000403037211 */ /* 0x000fe200078e30ff */
[----:B---3--:R-:W-:Y:S01]  /*0340*/  IMAD.WIDE.U32 R24, R9, 0x20, R24 ;  /* 0x0000002009187825 */ /* 0x008fe200078e0018 */
[----:B------:R-:W-:Y:S02]  /*0350*/  IADD3 R4, PT, PT, R8, R11, RZ ;  /* 0x0000000b08047210 */ /* 0x000fe40007ffe0ff */
[----:B------:R-:W-:Y:S02]  /*0360*/  LEA.HI R7, R7, UR6, RZ, 0x1f ;  /* 0x0000000607077c11 */ /* 0x000fe4000f8ff8ff */
[----:B----4-:R-:W-:-:S07]  /*0370*/  LOP3.LUT R5, R5, 0x4, RZ, 0xc0, !PT ;  /* 0x0000000405057812 */ /* 0x010fce00078ec0ff */
.L_x_1:
[----:B------:R-:W-:-:S04]  /*0380*/  IADD3 R10, P1, PT, R5, UR4, RZ ;  /* 0x00000004050a7c10 */ /* 0x000fc8000ff3e0ff */
[----:B------:R-:W-:Y:S02]  /*0390*/  ISETP.GE.U32.AND P0, PT, R10, UR20, PT ;  /* 0x000000140a007c0c */ /* 0x000fe4000bf06070 */
[----:B------:R-:W-:Y:S02]  /*03a0*/  IADD3.X R11, PT, PT, RZ, UR5, RZ, P1, !PT ;  /* 0x00000005ff0b7c10 */ /* 0x000fe40008ffe4ff */
[----:B------:R-:W-:Y:S02]  /*03b0*/  ISETP.GE.U32.AND P1, PT, R7, UR12, PT ;  /* 0x0000000c07007c0c */ /* 0x000fe4000bf26070 */
[----:B------:R-:W-:-:S04]  /*03c0*/  ISETP.GE.U32.AND.EX P0, PT, R11, UR21, PT, P0 ;  /* 0x000000150b007c0c */ /* 0x000fc8000bf06100 */
[----:B------:R-:W-:-:S13]  /*03d0*/  ISETP.GE.U32.OR.EX P0, PT, RZ, UR13, P0, P1 ;  /* 0x0000000dff007c0c */ /* 0x000fda0008706510 */
[----:B------:R-:W0:Y:S01]  /*03e0*/  @!P0 LDC.64 R8, c[0x0][0x380] ;  /* 0x0000e000ff088b82 */ /* 0x000e220000000a00 */
[----:B------:R-:W-:-:S04]  /*03f0*/  @!P0 IMAD.WIDE.U32 R10, R7, UR20, R10 ;  /* 0x00000014070a8c25 */ /* 0x000fc8000f8e000a */
[----:B------:R-:W-:Y:S01]  /*0400*/  @!P0 IMAD R11, R7, UR21, R11 ;  /* 0x00000015070b8c24 */ /* 0x000fe2000f8e020b */
[----:B------:R-:W-:Y:S02]  /*0410*/  IADD3 R15, P2, PT, R0, UR4, RZ ;  /* 0x00000004000f7c10 */ /* 0x000fe4000ff5e0ff */
[----:B0-----:R-:W-:-:S04]  /*0420*/  @!P0 LEA R12, P1, R10, R8, 0x2 ;  /* 0x000000080a0c8211 */ /* 0x001fc800078210ff */
[----:B------:R-:W-:Y:S02]  /*0430*/  @!P0 LEA.HI.X R13, R10, R9, R11, 0x2, P1 ;  /* 0x000000090a0d8211 */ /* 0x000fe400008f140b */
[----:B------:R-:W-:Y:S02]  /*0440*/  CS2R R8, SRZ ;  /* 0x0000000000087805 */ /* 0x000fe4000001ff00 */
[----:B------:R-:W-:Y:S02]  /*0450*/  CS2R R10, SRZ ;  /* 0x00000000000a7805 */ /* 0x000fe4000001ff00 */
[----:B------:R-:W-:-:S04]  /*0460*/  ISETP.GE.U32.AND P1, PT, R15, UR20, PT ;  /* 0x000000140f007c0c */ /* 0x000fc8000bf26070 */
[----:B--2---:R0:W2:Y:S01]  /*0470*/  @!P0 LDG.E.128 R8, desc[UR10][R12.64] ;  /* 0x0000000a0c088981 */ /* 0x0040a2000c1e1d00 */
[----:B------:R-:W-:Y:S02]  /*0480*/  ISETP.GE.U32.AND P0, PT, R24, UR14, PT ;  /* 0x0000000e18007c0c */ /* 0x000fe4000bf06070 */
[----:B------:R-:W-:Y:S02]  /*0490*/  IADD3.X R14, PT, PT, RZ, UR5, RZ, P2, !PT ;  /* 0x00000005ff0e7c10 */ /* 0x000fe400097fe4ff */
[----:B------:R-:W-:-:S04]  /*04a0*/  ISETP.GE.U32.AND.EX P0, PT, R25, UR15, PT, P0 ;  /* 0x0000000f19007c0c */ /* 0x000fc8000bf06100 */
[----:B------:R-:W-:-:S13]  /*04b0*/  ISETP.GE.U32.OR.EX P0, PT, R14, UR21, P0, P1 ;  /* 0x000000150e007c0c */ /* 0x000fda0008706510 */
[----:B0-----:R-:W0:Y:S01]  /*04c0*/  @!P0 LDC.64 R12, c[0x0][0x388] ;  /* 0x0000e200ff0c8b82 */ /* 0x001e220000000a00 */
[----:B------:R-:W-:-:S04]  /*04d0*/  @!P0 IMAD R14, R14, UR14, RZ ;  /* 0x0000000e0e0e8c24 */ /* 0x000fc8000f8e02ff */
[C---:B------:R-:W-:Y:S02]  /*04e0*/  @!P0 IMAD R35, R15.reuse, UR15, R14 ;  /* 0x0000000f0f238c24 */ /* 0x040fe4000f8e020e */
[----:B------:R-:W-:-:S03]  /*04f0*/  @!P0 IMAD.WIDE.U32 R14, R15, UR14, R24 ;  /* 0x0000000e0f0e8c25 */ /* 0x000fc6000f8e0018 */
[----:B0-----:R-:W-:Y:S02]  /*0500*/  @!P0 LEA R34, P1, R14, R12, 0x2 ;  /* 0x0000000c0e228211 */ /* 0x001fe400078210ff */
[----:B------:R-:W-:-:S04]  /*0510*/  @!P0 IADD3 R12, PT, PT, R15, R35, RZ ;  /* 0x000000230f0c8210 */ /* 0x000fc80007ffe0ff */
[----:B------:R-:W-:Y:S02]  /*0520*/  @!P0 LEA.HI.X R35, R14, R13, R12, 0x2, P1 ;  /* 0x0000000d0e238211 */ /* 0x000fe400008f140c */
[----:B------:R-:W-:Y:S02]  /*0530*/  CS2R R12, SRZ ;  /* 0x00000000000c7805 */ /* 0x000fe4000001ff00 */
[----:B------:R-:W-:-:S06]  /*0540*/  CS2R R14, SRZ ;  /* 0x00000000000e7805 */ /* 0x000fcc000001ff00 */
[----:B------:R-:W3:Y:S04]  /*0550*/  @!P0 LDG.E.128 R12, desc[UR10][R34.64] ;  /* 0x0000000a220c8981 */ /* 0x000ee8000c1e1d00 */
[----:B--2---:R-:W-:Y:S04]  /*0560*/  STS [R2], R8 ;  /* 0x0000000802007388 */ /* 0x004fe80000000800 */
[----:B------:R-:W-:Y:S04]  /*0570*/  STS [R2+0x80], R9 ;  /* 0x0000800902007388 */ /* 0x000fe80000000800 */
[----:B------:R-:W-:Y:S04]  /*0580*/  STS [R2+0x100], R10 ;  /* 0x0001000a02007388 */ /* 0x000fe80000000800 */
[----:B------:R-:W-:Y:S04]  /*0590*/  STS [R2+0x180], R11 ;  /* 0x0001800b02007388 */ /* 0x000fe80000000800 */
[----:B---3--:R-:W-:Y:S04]  /*05a0*/  STS [R4], R12 ;  /* 0x0000000c04007388 */ /* 0x008fe80000000800 */
[----:B------:R-:W-:Y:S04]  /*05b0*/  STS [R4+0x4], R13 ;  /* 0x0000040d04007388 */ /* 0x000fe80000000800 */
[----:B------:R-:W-:Y:S04]  /*05c0*/  STS [R4+0x8], R14 ;  /* 0x0000080e04007388 */ /* 0x000fe80000000800 */
[----:B------:R-:W-:Y:S01]  /*05d0*/  STS [R4+0xc], R15 ;  /* 0x00000c0f04007388 */ /* 0x000fe20000000800 */
[----:B------:R-:W-:Y:S06]  /*05e0*/  BAR.SYNC.DEFER_BLOCKING 0x0 ;  /* 0x0000000000007b1d */ /* 0x000fec0000010000 */
[----:B------:R-:W-:Y:S04]  /*05f0*/  LDS.128 R8, [R6+UR8] ;  /* 0x0000000806087984 */ /* 0x000fe80008000c00 */
[----:B------:R-:W0:Y:S02]  /*0600*/  LDS.128 R12, [R3+UR7] ;  /* 0x00000007030c7984 */ /* 0x000e240008000c00 */
[C---:B0-----:R-:W-:Y:S01]  /*0610*/  FFMA R34, R8.reuse, R12, R17 ;  /* 0x0000000c08227223 */ /* 0x041fe20000000011 */
[C---:B------:R-:W-:Y:S01]  /*0620*/  FFMA R35, R8.reuse, R13, R16 ;  /* 0x0000000d08237223 */ /* 0x040fe20000000010 */
[C---:B------:R-:W-:Y:S01]  /*0630*/  FFMA R36, R8.reuse, R14, R21 ;  /* 0x0000000e08247223 */ /* 0x040fe20000000015 */
[----:B------:R-:W-:Y:S01]  /*0640*/  FFMA R8, R8, R15, R23 ;  /* 0x0000000f08087223 */ /* 0x000fe20000000017 */
[C---:B------:R-:W-:Y:S01]  /*0650*/  FFMA R39, R12.reuse, R9, R20 ;  /* 0x000000090c277223 */ /* 0x040fe20000000014 */
[C---:B------:R-:W-:Y:S01]  /*0660*/  FFMA R40, R9.reuse, R13, R22 ;  /* 0x0000000d09287223 */ /* 0x040fe20000000016 */
[C---:B------:R-:W-:Y:S01]  /*0670*/  FFMA R38, R12.reuse, R10, R18 ;  /* 0x0000000a0c267223 */ /* 0x040fe20000000012 */
[----:B------:R-:W-:Y:S01]  /*0680*/  FFMA R37, R12, R11, R19 ;  /* 0x0000000b0c257223 */ /* 0x000fe20000000013 */
[----:B------:R-:W-:Y:S01]  /*0690*/  LDS.128 R20, [R6+UR8+0x80] ;  /* 0x0000800806147984 */ /* 0x000fe20008000c00 */
[-C--:B------:R-:W-:Y:S01]  /*06a0*/  FFMA R27, R9, R14.reuse, R27 ;  /* 0x0000000e091b7223 */ /* 0x080fe2000000001b */
[----:B------:R-:W-:-:S02]  /*06b0*/  FFMA R12, R10, R14, R30 ;  /* 0x0000000e0a0c7223 */ /* 0x000fc4000000001e */
[----:B------:R-:W0:Y:S01]  /*06c0*/  LDS.128 R16, [R3+UR7+0x90] ;  /* 0x0000900703107984 */ /* 0x000e220008000c00 */
[-C--:B------:R-:W-:Y:S01]  /*06d0*/  FFMA R9, R9, R15.reuse, R29 ;  /* 0x0000000f09097223 */ /* 0x080fe2000000001d */
[CC--:B------:R-:W-:Y:S01]  /*06e0*/  FFMA R32, R10.reuse, R15.reuse, R32 ;  /* 0x0000000f0a207223 */ /* 0x0c0fe20000000020 */
[C---:B------:R-:W-:Y:S02]  /*06f0*/  FFMA R30, R11.reuse, R15, R26 ;  /* 0x0000000f0b1e7223 */ /* 0x040fe4000000001a */
[----:B------:R-:W1:Y:S01]  /*0700*/  LDS R15, [R3+UR7+0xa0] ;  /* 0x0000a007030f7984 */ /* 0x000e620008000800 */
[-C--:B------:R-:W-:Y:S01]  /*0710*/  FFMA R28, R10, R13.reuse, R28 ;  /* 0x0000000d0a1c7223 */ /* 0x080fe2000000001c */
[C---:B------:R-:W-:Y:S01]  /*0720*/  FFMA R13, R11.reuse, R13, R31 ;  /* 0x0000000d0b0d7223 */ /* 0x040fe2000000001f */
[----:B------:R-:W-:Y:S01]  /*0730*/  FFMA R33, R11, R14, R33 ;  /* 0x0000000e0b217223 */ /* 0x000fe20000000021 */
[-C--:B0-----:R-:W-:Y:S01]  /*0740*/  FFMA R26, R20, R18.reuse, R35 ;  /* 0x00000012141a7223 */ /* 0x081fe20000000023 */
[-C--:B------:R-:W-:Y:S01]  /*0750*/  FFMA R14, R21, R18.reuse, R40 ;  /* 0x00000012150e7223 */ /* 0x080fe20000000028 */
[-C--:B------:R-:W-:Y:S01]  /*0760*/  FFMA R28, R22, R18.reuse, R28 ;  /* 0x00000012161c7223 */ /* 0x080fe2000000001c */
[----:B------:R-:W-:Y:S01]  /*0770*/  FFMA R18, R23, R18, R13 ;  /* 0x0000001217127223 */ /* 0x000fe2000000000d */
[C---:B------:R-:W-:Y:S01]  /*0780*/  FFMA R34, R20.reuse, R17, R34 ;  /* 0x0000001114227223 */ /* 0x040fe20000000022 */
[C---:B------:R-:W-:Y:S01]  /*0790*/  FFMA R13, R20.reuse, R19, R36 ;  /* 0x00000013140d7223 */ /* 0x040fe20000000024 */
[C---:B------:R-:W-:Y:S01]  /*07a0*/  FFMA R39, R17.reuse, R21, R39 ;  /* 0x0000001511277223 */ /* 0x040fe20000000027 */
[C---:B------:R-:W-:Y:S01]  /*07b0*/  FFMA R38, R17.reuse, R22, R38 ;  /* 0x0000001611267223 */ /* 0x040fe20000000026 */
[----:B------:R-:W-:Y:S01]  /*07c0*/  FFMA R37, R17, R23, R37 ;  /* 0x0000001711257223 */ /* 0x000fe20000000025 */
[----:B-1----:R-:W-:Y:S01]  /*07d0*/  FFMA R20, R20, R15, R8 ;  /* 0x0000000f14147223 */ /* 0x002fe20000000008 */
[----:B------:R-:W-:Y:S01]  /*07e0*/  FFMA R29, R15, R21, R9 ;  /* 0x000000150f1d7223 */ /* 0x000fe20000000009 */
[----:B------:R-:W-:Y:S01]  /*07f0*/  FFMA R33, R23, R19, R33 ;  /* 0x0000001317217223 */ /* 0x000fe20000000021 */
[----:B------:R-:W-:Y:S01]  /*0800*/  LDS.64 R16, [R3+UR7+0x128] ;  /* 0x0001280703107984 */ /* 0x000fe20008000a00 */
[----:B------:R-:W-:-:S03]  /*0810*/  FFMA R23, R15, R23, R30 ;  /* 0x000000170f177223 */ /* 0x000fc6000000001e */
[----:B------:R-:W0:Y:S04]  /*0820*/  LDS.128 R8, [R6+UR8+0x100] ;  /* 0x0001000806087984 */ /* 0x000e280008000c00 */
[----:B------:R-:W1:Y:S01]  /*0830*/  LDS.64 R30, [R3+UR7+0x130] ;  /* 0x00013007031e7984 */ /* 0x000e620008000a00 */
[-C--:B------:R-:W-:Y:S01]  /*0840*/  FFMA R12, R22, R19.reuse, R12 ;  /* 0x00000013160c7223 */ /* 0x080fe2000000000c */
[----:B------:R-:W-:Y:S01]  /*0850*/  FFMA R32, R15, R22, R32 ;  /* 0x000000160f207223 */ /* 0x000fe20000000020 */
[----:B------:R-:W-:Y:S01]  /*0860*/  FFMA R27, R21, R19, R27 ;  /* 0x00000013151b7223 */ /* 0x000fe2000000001b */
[----:B------:R-:W-:Y:S01]  /*0870*/  LDS R35, [R3+UR7+0x2f0] ;  /* 0x0002f00703237984 */ /* 0x000fe20008000800 */
[-C--:B0-----:R-:W-:Y:S01]  /*0880*/  FFMA R26, R8, R17.reuse, R26 ;  /* 0x00000011081a7223 */ /* 0x081fe2000000001a */
[-C--:B------:R-:W-:Y:S01]  /*0890*/  FFMA R36, R9, R17.reuse, R14 ;  /* 0x0000001109247223 */ /* 0x080fe2000000000e */
[-C--:B------:R-:W-:Y:S01]  /*08a0*/  FFMA R28, R10, R17.reuse, R28 ;  /* 0x000000110a1c7223 */ /* 0x080fe2000000001c */
[----:B------:R-:W-:Y:S01]  /*08b0*/  FFMA R17, R11, R17, R18 ;  /* 0x000000110b117223 */ /* 0x000fe20000000012 */
[----:B------:R-:W-:Y:S01]  /*08c0*/  FFMA R34, R8, R16, R34 ;  /* 0x0000001008227223 */ /* 0x000fe20000000022 */
[C---:B------:R-:W-:Y:S01]  /*08d0*/  FFMA R39, R16.reuse, R9, R39 ;  /* 0x0000000910277223 */ /* 0x040fe20000000027 */
[C---:B------:R-:W-:Y:S01]  /*08e0*/  FFMA R38, R16.reuse, R10, R38 ;  /* 0x0000000a10267223 */ /* 0x040fe20000000026 */
[----:B------:R-:W-:Y:S01]  /*08f0*/  FFMA R37, R16, R11, R37 ;  /* 0x0000000b10257223 */ /* 0x000fe20000000025 */
[-C--:B-1----:R-:W-:Y:S01]  /*0900*/  FFMA R18, R8, R31.reuse, R20 ;  /* 0x0000001f08127223 */ /* 0x082fe20000000014 */
[-C--:B------:R-:W-:Y:S01]  /*0910*/  FFMA R29, R9, R31.reuse, R29 ;  /* 0x0000001f091d7223 */ /* 0x080fe2000000001d */
[----:B------:R-:W-:Y:S01]  /*0920*/  FFMA R32, R10, R31, R32 ;  /* 0x0000001f0a207223 */ /* 0x000fe20000000020 */
[----:B------:R-:W-:Y:S01]  /*0930*/  FFMA R19, R8, R30, R13 ;  /* 0x0000001e08137223 */ /* 0x000fe2000000000d */
[C---:B------:R-:W-:Y:S01]  /*0940*/  FFMA R27, R30.reuse, R9, R27 ;  /* 0x000000091e1b7223 */ /* 0x040fe2000000001b */
[C---:B------:R-:W-:Y:S01]  /*0950*/  FFMA R16, R30.reuse, R10, R12 ;  /* 0x0000000a1e107223 */ /* 0x040fe2000000000c */
[----:B------:R-:W-:Y:S01]  /*0960*/  FFMA R33, R30, R11, R33 ;  /* 0x0000000b1e217223 */ /* 0x000fe20000000021 */
[----:B------:R-:W-:Y:S01]  /*0970*/  FFMA R31, R11, R31, R23 ;  /* 0x0000001f0b1f7223 */ /* 0x000fe20000000017 */
[----:B------:R-:W-:Y:S04]  /*0980*/  LDS R20, [R3+UR7+0x1bc] ;  /* 0x0001bc0703147984 */ /* 0x000fe80008000800 */
[----:B------:R-:W-:Y:S04]  /*0990*/  LDS.128 R8, [R3+UR7+0x1c0] ;  /* 0x0001c00703087984 */ /* 0x000fe80008000c00 */
[----:B------:R-:W0:Y:S02]  /*09a0*/  LDS.128 R12, [R6+UR8+0x180] ;  /* 0x00018008060c7984 */ /* 0x000e240008000c00 */
[----:B0-----:R-:W-:Y:S01]  /*09b0*/  FFMA R34, R12, R20, R34 ;  /* 0x000000140c227223 */ /* 0x001fe20000000022 */
[C---:B------:R-:W-:Y:S01]  /*09c0*/  FFMA R39, R20.reuse, R13, R39 ;  /* 0x0000000d14277223 */ /* 0x040fe20000000027 */
[C---:B------:R-:W-:Y:S01]  /*09d0*/  FFMA R38, R20.reuse, R14, R38 ;  /* 0x0000000e14267223 */ /* 0x040fe20000000026 */
[----:B------:R-:W-:Y:S01]  /*09e0*/  FFMA R37, R20, R15, R37 ;  /* 0x0000000f14257223 */ /* 0x000fe20000000025 */
[C---:B------:R-:W-:Y:S01]  /*09f0*/  FFMA R26, R12.reuse, R8, R26 ;  /* 0x000000080c1a7223 */ /* 0x040fe2000000001a */
[C---:B------:R-:W-:Y:S01]  /*0a00*/  FFMA R30, R12.reuse, R9, R19 ;  /* 0x000000090c1e7223 */ /* 0x040fe20000000013 */
[-C--:B------:R-:W-:Y:S01]  /*0a10*/  FFMA R18, R12, R10.reuse, R18 ;  /* 0x0000000a0c127223 */ /* 0x080fe20000000012 */
[C---:B------:R-:W-:Y:S01]  /*0a20*/  FFMA R36, R8.reuse, R13, R36 ;  /* 0x0000000d08247223 */ /* 0x040fe20000000024 */
[C---:B------:R-:W-:Y:S01]  /*0a30*/  FFMA R27, R13.reuse, R9, R27 ;  /* 0x000000090d1b7223 */ /* 0x040fe2000000001b */
[----:B------:R-:W-:Y:S01]  /*0a40*/  FFMA R29, R13, R10, R29 ;  /* 0x0000000a0d1d7223 */ /* 0x000fe2000000001d */
[C---:B------:R-:W-:Y:S01]  /*0a50*/  FFMA R28, R8.reuse, R14, R28 ;  /* 0x0000000e081c7223 */ /* 0x040fe2000000001c */
[----:B------:R-:W-:Y:S01]  /*0a60*/  FFMA R17, R8, R15, R17 ;  /* 0x0000000f08117223 */ /* 0x000fe20000000011 */
[CC--:B------:R-:W-:Y:S01]  /*0a70*/  FFMA R16, R14.reuse, R9.reuse, R16 ;  /* 0x000000090e107223 */ /* 0x0c0fe20000000010 */
[-C--:B------:R-:W-:Y:S01]  /*0a80*/  FFMA R32, R14, R10.reuse, R32 ;  /* 0x0000000a0e207223 */ /* 0x080fe20000000020 */
[C---:B------:R-:W-:Y:S01]  /*0a90*/  FFMA R33, R15.reuse, R9, R33 ;  /* 0x000000090f217223 */ /* 0x040fe20000000021 */
[----:B------:R-:W-:Y:S01]  /*0aa0*/  FFMA R31, R15, R10, R31 ;  /* 0x0000000a0f1f7223 */ /* 0x000fe2000000001f */
[----:B------:R-:W-:Y:S04]  /*0ab0*/  LDS.128 R20, [R6+UR8+0x280] ;  /* 0x0002800806147984 */ /* 0x000fe80008000c00 */
[----:B------:R-:W-:Y:S04]  /*0ac0*/  LDS.128 R8, [R6+UR8+0x200] ;  /* 0x0002000806087984 */ /* 0x000fe80008000c00 */
[----:B------:R-:W0:Y:S02]  /*0ad0*/  LDS.128 R12, [R3+UR7+0x250] ;  /* 0x00025007030c7984 */ /* 0x000e240008000c00 */
[C---:B0-----:R-:W-:Y:S01]  /*0ae0*/  FFMA R34, R8.reuse, R12, R34 ;  /* 0x0000000c08227223 */ /* 0x041fe20000000022 */
[C---:B------:R-:W-:Y:S01]  /*0af0*/  FFMA R26, R8.reuse, R13, R26 ;  /* 0x0000000d081a7223 */ /* 0x040fe2000000001a */
[----:B------:R-:W-:Y:S01]  /*0b00*/  FFMA R30, R8, R14, R30 ;  /* 0x0000000e081e7223 */ /* 0x000fe2000000001e */
[C---:B------:R-:W-:Y:S01]  /*0b10*/  FFMA R39, R12.reuse, R9, R39 ;  /* 0x000000090c277223 */ /* 0x040fe20000000027 */
[----:B------:R-:W-:Y:S01]  /*0b20*/  FFMA R36, R9, R13, R36 ;  /* 0x0000000d09247223 */ /* 0x000fe20000000024 */
[C---:B------:R-:W-:Y:S01]  /*0b30*/  FFMA R38, R12.reuse, R10, R38 ;  /* 0x0000000a0c267223 */ /* 0x040fe20000000026 */
[----:B------:R-:W-:Y:S01]  /*0b40*/  FFMA R37, R12, R11, R37 ;  /* 0x0000000b0c257223 */ /* 0x000fe20000000025 */
[----:B------:R-:W-:Y:S01]  /*0b50*/  FFMA R28, R10, R13, R28 ;  /* 0x0000000d0a1c7223 */ /* 0x000fe2000000001c */
[----:B------:R-:W-:Y:S01]  /*0b60*/  FFMA R8, R8, R15, R18 ;  /* 0x0000000f08087223 */ /* 0x000fe20000000012 */
[----:B------:R-:W-:Y:S01]  /*0b70*/  FFMA R13, R11, R13, R17 ;  /* 0x0000000d0b0d7223 */ /* 0x000fe20000000011 */
[----:B------:R-:W-:-:S02]  /*0b80*/  FFMA R12, R10, R14, R16 ;  /* 0x0000000e0a0c7223 */ /* 0x000fc40000000010 */
[----:B------:R-:W0:Y:S01]  /*0b90*/  LDS.128 R16, [R3+UR7+0x2e0] ;  /* 0x0002e00703107984 */ /* 0x000e220008000c00 */
[CC--:B------:R-:W-:Y:S01]  /*0ba0*/  FFMA R29, R9.reuse, R15.reuse, R29 ;  /* 0x0000000f091d7223 */ /* 0x0c0fe2000000001d */
[----:B------:R-:W-:Y:S01]  /*0bb0*/  FFMA R32, R10, R15, R32 ;  /* 0x0000000f0a207223 */ /* 0x000fe20000000020 */
[-C--:B------:R-:W-:Y:S01]  /*0bc0*/  FFMA R27, R9, R14.reuse, R27 ;  /* 0x0000000e091b7223 */ /* 0x080fe2000000001b */
[----:B------:R-:W-:Y:S01]  /*0bd0*/  FFMA R33, R11, R14, R33 ;  /* 0x0000000e0b217223 */ /* 0x000fe20000000021 */
[C---:B------:R-:W-:Y:S01]  /*0be0*/  FFMA R29, R35.reuse, R21, R29 ;  /* 0x00000015231d7223 */ /* 0x040fe2000000001d */
[----:B------:R-:W-:Y:S01]  /*0bf0*/  FFMA R32, R35, R22, R32 ;  /* 0x0000001623207223 */ /* 0x000fe20000000020 */
[----:B0-----:R-:W-:Y:S01]  /*0c00*/  FFMA R16, R11, R15, R31 ;  /* 0x0000000f0b107223 */ /* 0x001fe2000000001f */
[----:B------:R-:W-:Y:S01]  /*0c10*/  FFMA R14, R23, R18, R13 ;  /* 0x00000012170e7223 */ /* 0x000fe2000000000d */
[C---:B------:R-:W-:Y:S01]  /*0c20*/  FFMA R13, R20.reuse, R19, R30 ;  /* 0x00000013140d7223 */ /* 0x040fe2000000001e */
[C---:B------:R-:W-:Y:S01]  /*0c30*/  FFMA R15, R20.reuse, R35, R8 ;  /* 0x00000023140f7223 */ /* 0x040fe20000000008 */
[----:B------:R-:W-:Y:S01]  /*0c40*/  FFMA R34, R20, R17, R34 ;  /* 0x0000001114227223 */ /* 0x000fe20000000022 */
[C---:B------:R-:W-:Y:S01]  /*0c50*/  FFMA R39, R17.reuse, R21, R39 ;  /* 0x0000001511277223 */ /* 0x040fe20000000027 */
[C---:B------:R-:W-:Y:S01]  /*0c60*/  FFMA R38, R17.reuse, R22, R38 ;  /* 0x0000001611267223 */ /* 0x040fe20000000026 */
[-C--:B------:R-:W-:Y:S01]  /*0c70*/  FFMA R37, R17, R23.reuse, R37 ;  /* 0x0000001711257223 */ /* 0x080fe20000000025 */
[----:B------:R-:W-:Y:S01]  /*0c80*/  LDS.64 R30, [R3+UR7+0x378] ;  /* 0x00037807031e7984 */ /* 0x000fe20008000a00 */
[----:B------:R-:W-:-:S03]  /*0c90*/  FFMA R35, R35, R23, R16 ;  /* 0x0000001723237223 */ /* 0x000fc60000000010 */
[----:B------:R-:W0:Y:S04]  /*0ca0*/  LDS.128 R8, [R6+UR8+0x300] ;  /* 0x0003000806087984 */ /* 0x000e280008000c00 */
[----:B------:R-:W1:Y:S01]  /*0cb0*/  LDS.64 R16, [R3+UR7+0x380] ;  /* 0x0003800703107984 */ /* 0x000e620008000a00 */
[-C--:B------:R-:W-:Y:S01]  /*0cc0*/  FFMA R26, R20, R18.reuse, R26 ;  /* 0x00000012141a7223 */ /* 0x080fe2000000001a */
[CC--:B------:R-:W-:Y:S01]  /*0cd0*/  FFMA R36, R21.reuse, R18.reuse, R36 ;  /* 0x0000001215247223 */ /* 0x0c0fe20000000024 */
[C---:B------:R-:W-:Y:S01]  /*0ce0*/  FFMA R28, R22.reuse, R18, R28 ;  /* 0x00000012161c7223 */ /* 0x040fe2000000001c */
[-C--:B------:R-:W-:Y:S01]  /*0cf0*/  FFMA R12, R22, R19.reuse, R12 ;  /* 0x00000013160c7223 */ /* 0x080fe2000000000c */
[-C--:B------:R-:W-:Y:S01]  /*0d00*/  FFMA R27, R21, R19.reuse, R27 ;  /* 0x00000013151b7223 */ /* 0x080fe2000000001b */
[----:B------:R-:W-:Y:S01]  /*0d10*/  FFMA R33, R23, R19, R33 ;  /* 0x0000001317217223 */ /* 0x000fe20000000021 */
[----:B------:R-:W-:Y:S01]  /*0d20*/  UIADD3 UR4, UP0, UPT, UR4, 0x8, URZ ;  /* 0x0000000804047890 */ /* 0x000fe2000ff1e0ff */
[----:B0-----:R-:W-:Y:S01]  /*0d30*/  FFMA R34, R8, R30, R34 ;  /* 0x0000001e08227223 */ /* 0x001fe20000000022 */
[C---:B------:R-:W-:Y:S01]  /*0d40*/  FFMA R20, R30.reuse, R9, R39 ;  /* 0x000000091e147223 */ /* 0x040fe20000000027 */
[C---:B------:R-:W-:Y:S01]  /*0d50*/  FFMA R18, R30.reuse, R10, R38 ;  /* 0x0000000a1e127223 */ /* 0x040fe20000000026 */
[----:B------:R-:W-:Y:S01]  /*0d60*/  FFMA R19, R30, R11, R37 ;  /* 0x0000000b1e137223 */ /* 0x000fe20000000025 */
[-C--:B------:R-:W-:Y:S01]  /*0d70*/  FFMA R26, R8, R31.reuse, R26 ;  /* 0x0000001f081a7223 */ /* 0x080fe2000000001a */
[-C--:B------:R-:W-:Y:S01]  /*0d80*/  FFMA R22, R9, R31.reuse, R36 ;  /* 0x0000001f09167223 */ /* 0x080fe20000000024 */
[-C--:B------:R-:W-:Y:S01]  /*0d90*/  FFMA R28, R10, R31.reuse, R28 ;  /* 0x0000001f0a1c7223 */ /* 0x080fe2000000001c */
[----:B------:R-:W-:Y:S01]  /*0da0*/  FFMA R31, R11, R31, R14 ;  /* 0x0000001f0b1f7223 */ /* 0x000fe2000000000e */
[C---:B-1----:R-:W-:Y:S01]  /*0db0*/  FFMA R21, R8.reuse, R16, R13 ;  /* 0x0000001008157223 */ /* 0x042fe2000000000d */
[----:B------:R-:W-:Y:S01]  /*0dc0*/  FFMA R23, R8, R17, R15 ;  /* 0x0000001108177223 */ /* 0x000fe2000000000f */
[C---:B------:R-:W-:Y:S01]  /*0dd0*/  FFMA R27, R16.reuse, R9, R27 ;  /* 0x00000009101b7223 */ /* 0x040fe2000000001b */
[-C--:B------:R-:W-:Y:S01]  /*0de0*/  FFMA R29, R9, R17.reuse, R29 ;  /* 0x00000011091d7223 */ /* 0x080fe2000000001d */
[----:B------:R-:W-:Y:S01]  /*0df0*/  FFMA R30, R16, R10, R12 ;  /* 0x0000000a101e7223 */ /* 0x000fe2000000000c */
[----:B------:R-:W-:Y:S01]  /*0e00*/  FFMA R32, R10, R17, R32 ;  /* 0x000000110a207223 */ /* 0x000fe20000000020 */
[----:B------:R-:W-:Y:S01]  /*0e10*/  FFMA R33, R16, R11, R33 ;  /* 0x0000000b10217223 */ /* 0x000fe20000000021 */
[----:B------:R-:W-:Y:S01]  /*0e20*/  FFMA R35, R11, R17, R35 ;  /* 0x000000110b237223 */ /* 0x000fe20000000023 */
[----:B------:R-:W-:Y:S04]  /*0e30*/  LDS.128 R12, [R6+UR8+0x380] ;  /* 0x00038008060c7984 */ /* 0x000fe80008000c00 */
[----:B------:R-:W0:Y:S04]  /*0e40*/  LDS.128 R8, [R3+UR7+0x410] ;  /* 0x0004100703087984 */ /* 0x000e280008000c00 */
[----:B------:R-:W1:Y:S01]  /*0e50*/  LDS R36, [R3+UR7+0x40c] ;  /* 0x00040c0703247984 */ /* 0x000e620008000800 */
[----:B------:R-:W-:-:S02]  /*0e60*/  UIADD3.X UR5, UPT, UPT, URZ, UR5, URZ, UP0, !UPT ;  /* 0x00000005ff057290 */ /* 0x000fc400087fe4ff */
[----:B------:R-:W-:-:S04]  /*0e70*/  UISETP.GE.U32.AND UP0, UPT, UR4, UR20, UPT ;  /* 0x000000140400728c */ /* 0x000fc8000bf06070 */
[----:B------:R-:W-:Y:S01]  /*0e80*/  UISETP.GE.U32.AND.EX UP0, UPT, UR5, UR21, UPT, UP0 ;  /* 0x000000150500728c */ /* 0x000fe2000bf06100 */
[C---:B0-----:R-:W-:Y:S01]  /*0e90*/  FFMA R16, R12.reuse, R8, R26 ;  /* 0x000000080c107223 */ /* 0x041fe2000000001a */
[C---:B------:R-:W-:Y:S01]  /*0ea0*/  FFMA R21, R12.reuse, R9, R21 ;  /* 0x000000090c157223 */ /* 0x040fe20000000015 */
[----:B------:R-:W-:Y:S01]  /*0eb0*/  FFMA R23, R12, R10, R23 ;  /* 0x0000000a0c177223 */ /* 0x000fe20000000017 */
[-C--:B------:R-:W-:Y:S01]  /*0ec0*/  FFMA R22, R8, R13.reuse, R22 ;  /* 0x0000000d08167223 */ /* 0x080fe20000000016 */
[----:B-1----:R-:W-:Y:S01]  /*0ed0*/  FFMA R17, R12, R36, R34 ;  /* 0x000000240c117223 */ /* 0x002fe20000000022 */
[C---:B------:R-:W-:Y:S01]  /*0ee0*/  FFMA R20, R36.reuse, R13, R20 ;  /* 0x0000000d24147223 */ /* 0x040fe20000000014 */
[C---:B------:R-:W-:Y:S01]  /*0ef0*/  FFMA R18, R36.reuse, R14, R18 ;  /* 0x0000000e24127223 */ /* 0x040fe20000000012 */
[----:B------:R-:W-:Y:S01]  /*0f00*/  FFMA R19, R36, R15, R19 ;  /* 0x0000000f24137223 */ /* 0x000fe20000000013 */
        /* <DEDUP_REMOVED lines=8> */
[----:B------:R-:W-:Y:S06]  /*0f90*/  BAR.SYNC.DEFER_BLOCKING 0x0 ;  /* 0x0000000000007b1d */ /* 0x000fec0000010000 */
[----:B------:R-:W-:Y:S05]  /*0fa0*/  BRA.U !UP0, `(.L_x_1) ;  /* 0xfffffff108f47547 */ /* 0x000fea000b83ffff */
.L_x_0:
[----:B------:R-:W0:Y:S01]  /*0fb0*/  S2R R4, SR_TID.X ;  /* 0x0000000000047919 */ /* 0x000e220000002100 */
[----:B------:R-:W1:Y:S01]  /*0fc0*/  S2UR UR4, SR_CTAID.X ;  /* 0x00000000000479c3 */ /* 0x000e620000002500 */
[----:B------:R-:W3:Y:S07]  /*0fd0*/  LDCU.128 UR16, c[0x0][0x390] ;  /* 0x00007200ff1077ac */ /* 0x000eee0008000c00 */
[----:B------:R-:W4:Y:S01]  /*0fe0*/  LDC.64 R2, c[0x0][0x3a8] ;  /* 0x0000ea00ff027b82 */ /* 0x000f220000000a00 */
[----:B-1----:R-:W-:-:S06]  /*0ff0*/  UIMAD.WIDE.U32 UR4, UR4, 0x20, URZ ;  /* 0x00000020040478a5 */ /* 0x002fcc000f8e00ff */
[----:B------:R-:W-:Y:S02]  /*1000*/  MOV R8, UR5 ;  /* 0x0000000500087c02 */ /* 0x000fe40008000f00 */
[----:B0-----:R-:W-:Y:S02]  /*1010*/  SHF.R.U32.HI R0, RZ, 0x1, R4 ;  /* 0x00000001ff007819 */ /* 0x001fe40000011604 */
[----:B------:R-:W-:Y:S02]  /*1020*/  SHF.L.U32 R5, R4, 0x2, RZ ;  /* 0x0000000204057819 */ /* 0x000fe400000006ff */
[----:B------:R-:W-:Y:S02]  /*1030*/  LOP3.LUT R0, R0, 0x1f0, RZ, 0xc0, !PT ;  /* 0x000001f000007812 */ /* 0x000fe400078ec0ff */
[----:B------:R-:W-:Y:S02]  /*1040*/  LOP3.LUT R4, R4, 0x1c, RZ, 0xc0, !PT ;  /* 0x0000001c04047812 */ /* 0x000fe400078ec0ff */
[----:B------:R-:W-:-:S02]  /*1050*/  LOP3.LUT R6, R0, 0x10, RZ, 0xc0, !PT ;  /* 0x0000001000067812 */ /* 0x000fc400078ec0ff */
[----:B------:R-:W-:Y:S02]  /*1060*/  LOP3.LUT R15, R0, 0x1e0, RZ, 0xc0, !PT ;  /* 0x000001e0000f7812 */ /* 0x000fe400078ec0ff */
[----:B------:R-:W-:Y:S02]  /*1070*/  LOP3.LUT R6, R6, 0xc, R5, 0xf8, !PT ;  /* 0x0000000c06067812 */ /* 0x000fe400078ef805 */
[----:B------:R-:W-:Y:S01]  /*1080*/  IADD3 R15, P0, P1, R15, UR6, R4 ;  /* 0x000000060f0f7c10 */ /* 0x000fe2000f91e004 */
[----:B------:R-:W0:Y:S01]  /*1090*/  LDCU.64 UR6, c[0x0][0x3a8] ;  /* 0x00007500ff0677ac */ /* 0x000e220008000a00 */
[----:B------:R-:W-:Y:S02]  /*10a0*/  LOP3.LUT R6, R6, UR4, RZ, 0xfc, !PT ;  /* 0x0000000406067c12 */ /* 0x000fe4000f8efcff */
[----:B------:R-:W-:Y:S02]  /*10b0*/  IADD3.X R13, PT, PT, RZ, RZ, RZ, P0, P1 ;  /* 0x000000ffff0d7210 */ /* 0x000fe400007e24ff */
[----:B------:R-:W-:-:S02]  /*10c0*/  IADD3 R7, P2, PT, R6, 0x1, RZ ;  /* 0x0000000106077810 */ /* 0x000fc40007f5e0ff */
[----:B------:R-:W-:Y:S02]  /*10d0*/  MOV R5, UR5 ;  /* 0x0000000500057c02 */ /* 0x000fe40008000f00 */
[----:B------:R-:W-:Y:S01]  /*10e0*/  MOV R4, UR4 ;  /* 0x0000000400047c02 */ /* 0x000fe20008000f00 */
[-C--:B----4-:R-:W-:Y:S01]  /*10f0*/  IMAD R4, R13, R2.reuse, RZ ;  /* 0x000000020d047224 */ /* 0x090fe200078e02ff */
[-C--:B------:R-:W-:Y:S02]  /*1100*/  ISETP.GE.U32.AND P0, PT, R7, R2.reuse, PT ;  /* 0x000000020700720c */ /* 0x080fe40003f06070 */
[----:B------:R-:W-:Y:S01]  /*1110*/  MOV R7, R5 ;  /* 0x0000000500077202 */ /* 0x000fe20000000f00 */
[CC--:B------:R-:W-:Y:S01]  /*1120*/  IMAD R11, R15.reuse, R3.reuse, R4 ;  /* 0x000000030f0b7224 */ /* 0x0c0fe200078e0204 */
[-C--:B------:R-:W-:Y:S02]  /*1130*/  ISETP.GE.U32.AND P1, PT, R6, R2.reuse, PT ;  /* 0x000000020600720c */ /* 0x080fe40003f26070 */
[----:B------:R-:W-:Y:S01]  /*1140*/  IADD3.X R0, PT, PT, RZ, UR5, RZ, P2, !PT ;  /* 0x00000005ff007c10 */ /* 0x000fe200097fe4ff */
[----:B------:R-:W-:Y:S01]  /*1150*/  IMAD.WIDE.U32 R4, R15, R2, R6 ;  /* 0x000000020f047225 */ /* 0x000fe200078e0006 */
[----:B------:R-:W-:-:S02]  /*1160*/  ISETP.GE.U32.AND.EX P1, PT, R8, R3, PT, P1 ;  /* 0x000000030800720c */ /* 0x000fc40003f26110 */
[----:B---3--:R-:W-:Y:S02]  /*1170*/  ISETP.LT.U32.AND P2, PT, R15, UR18, PT ;  /* 0x000000120f007c0c */ /* 0x008fe4000bf41070 */
[----:B------:R-:W-:Y:S02]  /*1180*/  IADD3 R5, PT, PT, R5, R11, RZ ;  /* 0x0000000b05057210 */ /* 0x000fe40007ffe0ff */
[----:B------:R-:W-:Y:S02]  /*1190*/  LEA R8, P3, R4, UR16, 0x2 ;  /* 0x0000001004087c11 */ /* 0x000fe4000f8610ff */
[----:B------:R-:W-:Y:S02]  /*11a0*/  ISETP.LT.U32.AND.EX P1, PT, R13, UR19, !P1, P2 ;  /* 0x000000130d007c0c */ /* 0x000fe4000cf21120 */
[----:B------:R-:W-:Y:S02]  /*11b0*/  ISETP.GE.U32.AND.EX P0, PT, R0, R3, PT, P0 ;  /* 0x000000030000720c */ /* 0x000fe40003f06100 */
[----:B------:R-:W-:-:S02]  /*11c0*/  ISETP.GE.U32.AND P5, PT, R15, UR18, PT ;  /* 0x000000120f007c0c */ /* 0x000fc4000bfa6070 */
[----:B------:R-:W-:Y:S02]  /*11d0*/  LEA.HI.X R9, R4, UR17, R5, 0x2, P3 ;  /* 0x0000001104097c11 */ /* 0x000fe400098f1405 */
[----:B------:R-:W-:Y:S02]  /*11e0*/  IADD3 R4, P6, PT, R15, 0x1, RZ ;  /* 0x000000010f047810 */ /* 0x000fe40007fde0ff */
[----:B------:R-:W-:Y:S02]  /*11f0*/  ISETP.GE.U32.OR.EX P3, PT, R13, UR19, P0, P5 ;  /* 0x000000130d007c0c */ /* 0x000fe40008766550 */
[----:B------:R-:W-:Y:S01]  /*1200*/  ISETP.GE.U32.AND P4, PT, R4, UR18, PT ;  /* 0x0000001204007c0c */ /* 0x000fe2000bf86070 */
[-C--:B0-----:R-:W-:Y:S01]  /*1210*/  IMAD.WIDE.U32 R4, R15, R2.reuse, UR6 ;  /* 0x000000060f047e25 */ /* 0x081fe2000f8e0002 */
[----:B------:R-:W-:Y:S01]  /*1220*/  MOV R0, UR5 ;  /* 0x0000000500007c02 */ /* 0x000fe20008000f00 */
[----:B--2---:R0:W-:Y:S01]  /*1230*/  @P1 STG.E desc[UR10][R8.64], R17 ;  /* 0x0000001108001986 */ /* 0x0041e2000c10190a */
[----:B------:R-:W-:-:S02]  /*1240*/  ISETP.GE.U32.AND P2, PT, R6, R2, PT ;  /* 0x000000020600720c */ /* 0x000fc40003f46070 */
[----:B------:R-:W-:Y:S02]  /*1250*/  IADD3.X R7, PT, PT, RZ, R13, RZ, P6, !PT ;  /* 0x0000000dff077210 */ /* 0x000fe400037fe4ff */
[----:B------:R-:W-:Y:S02]  /*1260*/  ISETP.GE.U32.AND.EX P2, PT, R0, R3, PT, P2 ;  /* 0x000000030000720c */ /* 0x000fe40003f46120 */
[----:B------:R-:W-:Y:S01]  /*1270*/  IADD3 R0, P1, PT, R6, R4, RZ ;  /* 0x0000000406007210 */ /* 0x000fe20007f3e0ff */
[----:B------:R1:W-:Y:S01]  /*1280*/  @!P3 STG.E desc[UR10][R8.64+0x4], R16 ;  /* 0x000004100800b986 */ /* 0x0003e2000c10190a */
[----:B------:R-:W-:Y:S02]  /*1290*/  IADD3 R12, PT, PT, R11, R5, RZ ;  /* 0x000000050b0c7210 */ /* 0x000fe40007ffe0ff */
[----:B------:R-:W-:Y:S02]  /*12a0*/  ISETP.GE.U32.OR.EX P6, PT, R7, UR19, P0, P4 ;  /* 0x0000001307007c0c */ /* 0x000fe400087c6540 */
[----:B------:R-:W-:-:S02]  /*12b0*/  IADD3.X R5, PT, PT, R12, UR5, RZ, P1, !PT ;  /* 0x000000050c057c10 */ /* 0x000fc40008ffe4ff */
[----:B------:R-:W-:Y:S02]  /*12c0*/  ISETP.GE.U32.OR.EX P3, PT, R7, UR19, P2, P4 ;  /* 0x0000001307007c0c */ /* 0x000fe40009766540 */
[----:B------:R-:W-:-:S04]  /*12d0*/  LEA R10, P1, R0, UR16, 0x2 ;  /* 0x00000010000a7c11 */ /* 0x000fc8000f8210ff */
[----:B------:R-:W-:Y:S02]  /*12e0*/  LEA.HI.X R11, R0, UR17, R5, 0x2, P1 ;  /* 0x00000011000b7c11 */ /* 0x000fe400088f1405 */
[----:B------:R-:W-:-:S03]  /*12f0*/  IADD3 R5, P1, PT, R6, 0x2, RZ ;  /* 0x0000000206057810 */ /* 0x000fc60007f3e0ff */
[----:B------:R1:W-:Y:S01]  /*1300*/  @!P6 STG.E desc[UR10][R10.64+0x4], R22 ;  /* 0x000004160a00e986 */ /* 0x0003e2000c10190a */
[-C--:B0-----:R-:W-:Y:S02]  /*1310*/  IADD3 R17, P6, PT, R4, R2.reuse, RZ ;  /* 0x0000000204117210 */ /* 0x081fe40007fde0ff */
[----:B------:R-:W-:Y:S01]  /*1320*/  IADD3.X R0, PT, PT, RZ, UR5, RZ, P1, !PT ;  /* 0x00000005ff007c10 */ /* 0x000fe20008ffe4ff */
[----:B------:R1:W-:Y:S01]  /*1330*/  @!P3 STG.E desc[UR10][R10.64], R20 ;  /* 0x000000140a00b986 */ /* 0x0003e2000c10190a */
[-C--:B------:R-:W-:Y:S02]  /*1340*/  ISETP.GE.U32.AND P3, PT, R5, R2.reuse, PT ;  /* 0x000000020500720c */ /* 0x080fe40003f66070 */
[-C--:B------:R-:W-:Y:S02]  /*1350*/  IADD3.X R4, PT, PT, R12, R3.reuse, RZ, P6, !PT ;  /* 0x000000030c047210 */ /* 0x080fe400037fe4ff */
[----:B------:R-:W-:Y:S02]  /*1360*/  IADD3 R5, P1, P6, R6, R2, R17 ;  /* 0x0000000206057210 */ /* 0x000fe40007e3e011 */
[----:B------:R-:W-:-:S02]  /*1370*/  ISETP.GE.U32.AND.EX P3, PT, R0, R3, PT, P3 ;  /* 0x000000030000720c */ /* 0x000fc40003f66130 */
[----:B------:R-:W-:Y:S02]  /*1380*/  IADD3.X R0, PT, PT, R3, UR5, R4, P1, P6 ;  /* 0x0000000503007c10 */ /* 0x000fe40008fec404 */
[----:B------:R-:W-:Y:S02]  /*1390*/  IADD3 R25, P1, PT, R6, 0x3, RZ ;  /* 0x0000000306197810 */ /* 0x000fe40007f3e0ff */
[----:B------:R-:W-:Y:S02]  /*13a0*/  ISETP.GE.U32.OR.EX P6, PT, R13, UR19, P3, P5 ;  /* 0x000000130d007c0c */ /* 0x000fe40009fc6550 */
[----:B------:R-:W-:Y:S02]  /*13b0*/  IADD3.X R12, PT, PT, RZ, UR5, RZ, P1, !PT ;  /* 0x00000005ff0c7c10 */ /* 0x000fe40008ffe4ff */
[----:B------:R-:W-:-:S04]  /*13c0*/  ISETP.GE.U32.AND P1, PT, R25, R2, PT ;  /* 0x000000021900720c */ /* 0x000fc80003f26070 */
[----:B------:R-:W-:-:S04]  /*13d0*/  ISETP.GE.U32.AND.EX P1, PT, R12, R3, PT, P1 ;  /* 0x000000030c00720c */ /* 0x000fc80003f26110 */
[----:B------:R-:W-:Y:S01]  /*13e0*/  ISETP.GE.U32.OR.EX P5, PT, R13, UR19, P1, P5 ;  /* 0x000000130d007c0c */ /* 0x000fe20008fa6550 */
[----:B------:R1:W-:Y:S01]  /*13f0*/  @!P6 STG.E desc[UR10][R8.64+0x8], R21 ;  /* 0x000008150800e986 */ /* 0x0003e2000c10190a */
[C---:B------:R-:W-:Y:S02]  /*1400*/  ISETP.GE.U32.OR.EX P6, PT, R7.reuse, UR19, P3, P4 ;  /* 0x0000001307007c0c */ /* 0x040fe40009fc6540 */
[----:B------:R-:W-:-:S09]  /*1410*/  ISETP.GE.U32.OR.EX P4, PT, R7, UR19, P1, P4 ;  /* 0x0000001307007c0c */ /* 0x000fd20008f86540 */
[----:B------:R1:W-:Y:S01]  /*1420*/  @!P5 STG.E desc[UR10][R8.64+0xc], R23 ;  /* 0x00000c170800d986 */ /* 0x0003e2000c10190a */
[----:B------:R-:W-:-:S03]  /*1430*/  IADD3 R2, P5, PT, R15, 0x2, RZ ;  /* 0x000000020f027810 */ /* 0x000fc60007fbe0ff */
[----:B------:R1:W-:Y:S01]  /*1440*/  @!P6 STG.E desc[UR10][R10.64+0x8], R27 ;  /* 0x0000081b0a00e986 */ /* 0x0003e2000c10190a */
[----:B------:R-:W-:Y:S02]  /*1450*/  IADD3 R6, P6, PT, R17, R6, RZ ;  /* 0x0000000611067210 */ /* 0x000fe40007fde0ff */
[----:B------:R-:W-:Y:S01]  /*1460*/  IADD3.X R7, PT, PT, RZ, R13, RZ, P5, !PT ;  /* 0x0000000dff077210 */ /* 0x000fe20002ffe4ff */
[----:B------:R1:W-:Y:S01]  /*1470*/  @!P4 STG.E desc[UR10][R10.64+0xc], R29 ;  /* 0x00000c1d0a00c986 */ /* 0x0003e2000c10190a */
[----:B------:R-:W-:Y:S02]  /*1480*/  ISETP.GE.U32.AND P4, PT, R2, UR18, PT ;  /* 0x0000001202007c0c */ /* 0x000fe4000bf86070 */
[----:B------:R-:W-:Y:S02]  /*1490*/  IADD3.X R3, PT, PT, R4, UR5, RZ, P6, !PT ;  /* 0x0000000504037c10 */ /* 0x000fe4000b7fe4ff */
[----:B------:R-:W-:Y:S02]  /*14a0*/  LEA R2, P5, R6, UR16, 0x2 ;  /* 0x0000001006027c11 */ /* 0x000fe4000f8a10ff */
[----:B------:R-:W-:-:S02]  /*14b0*/  ISETP.GE.U32.OR.EX P6, PT, R7, UR19, P2, P4 ;  /* 0x0000001307007c0c */ /* 0x000fc400097c6540 */
[----:B------:R-:W-:Y:S02]  /*14c0*/  LEA.HI.X R3, R6, UR17, R3, 0x2, P5 ;  /* 0x0000001106037c11 */ /* 0x000fe4000a8f1403 */
[----:B------:R-:W-:-:S09]  /*14d0*/  ISETP.GE.U32.OR.EX P5, PT, R7, UR19, P0, P4 ;  /* 0x0000001307007c0c */ /* 0x000fd200087a6540 */
[----:B------:R1:W-:Y:S01]  /*14e0*/  @!P6 STG.E desc[UR10][R2.64], R18 ;  /* 0x000000120200e986 */ /* 0x0003e2000c10190a */
[----:B------:R-:W-:-:S03]  /*14f0*/  IADD3 R15, P6, PT, R15, 0x3, RZ ;  /* 0x000000030f0f7810 */ /* 0x000fc60007fde0ff */
[----:B------:R1:W-:Y:S01]  /*1500*/  @!P5 STG.E desc[UR10][R2.64+0x4], R28 ;  /* 0x0000041c0200d986 */ /* 0x0003e2000c10190a */
[----:B------:R-:W-:Y:S02]  /*1510*/  ISETP.GE.U32.AND P5, PT, R15, UR18, PT ;  /* 0x000000120f007c0c */ /* 0x000fe4000bfa6070 */
[----:B------:R-:W-:Y:S02]  /*1520*/  IADD3.X R13, PT, PT, RZ, R13, RZ, P6, !PT ;  /* 0x0000000dff0d7210 */ /* 0x000fe400037fe4ff */
[----:B------:R-:W-:Y:S02]  /*1530*/  ISETP.GE.U32.OR.EX P6, PT, R7, UR19, P3, P4 ;  /* 0x0000001307007c0c */ /* 0x000fe40009fc6540 */
[C---:B------:R-:W-:Y:S02]  /*1540*/  ISETP.GE.U32.OR.EX P2, PT, R13.reuse, UR19, P2, P5 ;  /* 0x000000130d007c0c */ /* 0x040fe40009746550 */
[----:B------:R-:W-:Y:S02]  /*1550*/  ISETP.GE.U32.OR.EX P0, PT, R13, UR19, P0, P5 ;  /* 0x000000130d007c0c */ /* 0x000fe40008706550 */
[----:B------:R-:W-:-:S02]  /*1560*/  ISETP.GE.U32.OR.EX P4, PT, R7, UR19, P1, P4 ;  /* 0x0000001307007c0c */ /* 0x000fc40008f86540 */
[C---:B------:R-:W-:Y:S02]  /*1570*/  ISETP.GE.U32.OR.EX P3, PT, R13.reuse, UR19, P3, P5 ;  /* 0x000000130d007c0c */ /* 0x040fe40009f66550 */
[----:B------:R-:W-:Y:S02]  /*1580*/  ISETP.GE.U32.OR.EX P1, PT, R13, UR19, P1, P5 ;  /* 0x000000130d007c0c */ /* 0x000fe40008f26550 */
[----:B------:R-:W-:-:S04]  /*1590*/  LEA R4, P5, R5, UR16, 0x2 ;  /* 0x0000001005047c11 */ /* 0x000fc8000f8a10ff */
[----:B------:R-:W-:-:S05]  /*15a0*/  LEA.HI.X R5, R5, UR17, R0, 0x2, P5 ;  /* 0x0000001105057c11 */ /* 0x000fca000a8f1400 */
[----:B------:R1:W-:Y:S04]  /*15b0*/  @!P2 STG.E desc[UR10][R4.64], R19 ;  /* 0x000000130400a986 */ /* 0x0003e8000c10190a */
[----:B------:R1:W-:Y:S04]  /*15c0*/  @!P0 STG.E desc[UR10][R4.64+0x4], R31 ;  /* 0x0000041f04008986 */ /* 0x0003e8000c10190a */
[----:B------:R1:W-:Y:S04]  /*15d0*/  @!P6 STG.E desc[UR10][R2.64+0x8], R30 ;  /* 0x0000081e0200e986 */ /* 0x0003e8000c10190a */
[----:B------:R1:W-:Y:S04]  /*15e0*/  @!P4 STG.E desc[UR10][R2.64+0xc], R32 ;  /* 0x00000c200200c986 */ /* 0x0003e8000c10190a */
[----:B------:R1:W-:Y:S01]  /*15f0*/  @!P3 STG.E desc[UR10][R4.64+0x8], R33 ;  /* 0x000008210400b986 */ /* 0x0003e2000c10190a */
[----:B------:R-:W-:Y:S05]  /*1600*/  @P1 EXIT ;  /* 0x000000000000194d */ /* 0x000fea0003800000 */
[----:B------:R-:W-:Y:S01]  /*1610*/  STG.E desc[UR10][R4.64+0xc], R26 ;  /* 0x00000c1a04007986 */ /* 0x000fe2000c10190a */
[----:B------:R-:W-:Y:S05]  /*1620*/  EXIT ;  /* 0x000000000000794d */ /* 0x000fea0003800000 */
.L_x_2:
[----:B------:R-:W-:-:S00]  /*1630*/  BRA `(.L_x_2) ;  /* 0xfffffffc00fc7947 */ /* 0x000fc0000383ffff */
[----:B------:R-:W-:-:S00]  /*1640*/  NOP ;  /* 0x0000000000007918 */ /* 0x000fc00000000000 */
        /* <DEDUP_REMOVED lines=11> */
.L_x_9:


//--------------------- .text._Z19matmul_naive_kernelILm32EEvPfS0_S0_mmm --------------------------
	.section	.text._Z19matmul_naive_kernelILm32EEvPfS0_S0_mmm,"ax",@progbits
	.align	128
        .global         _Z19matmul_naive_kernelILm32EEvPfS0_S0_mmm
        .type           _Z19matmul_naive_kernelILm32EEvPfS0_S0_mmm,@function
        .size           _Z19matmul_naive_kernelILm32EEvPfS0_S0_mmm,(.L_x_10 - _Z19matmul_naive_kernelILm32EEvPfS0_S0_mmm)
        .other          _Z19matmul_naive_kernelILm32EEvPfS0_S0_mmm,@"STO_CUDA_ENTRY STV_DEFAULT"
_Z19matmul_naive_kernelILm32EEvPfS0_S0_mmm:
.text._Z19matmul_naive_kernelILm32EEvPfS0_S0_mmm:
[----:B------:R-:W-:Y:S01]  /*0000*/  LDC R1, c[0x0][0x37c] ;  /* 0x0000df00ff017b82 */ /* 0x000fe20000000800 */
[----:B------:R-:W0:Y:S07]  /*0010*/  S2R R4, SR_CTAID.X ;  /* 0x0000000000047919 */ /* 0x000e2e0000002500 */
[----:B------:R-:W1:Y:S01]  /*0020*/  S2UR UR4, SR_CTAID.Y ;  /* 0x00000000000479c3 */ /* 0x000e620000002600 */
[----:B------:R-:W2:Y:S01]  /*0030*/  LDCU.64 UR6, c[0x0][0x398] ;  /* 0x00007300ff0677ac */ /* 0x000ea20008000a00 */
[----:B------:R-:W3:Y:S06]  /*0040*/  S2R R3, SR_TID.X ;  /* 0x0000000000037919 */ /* 0x000eec0000002100 */
[----:B------:R-:W4:Y:S01]  /*0050*/  LDC.64 R16, c[0x0][0x3a8] ;  /* 0x0000ea00ff107b82 */ /* 0x000f220000000a00 */
[----:B-1----:R-:W-:Y:S01]  /*0060*/  USHF.L.U32 UR4, UR4, 0x5, URZ ;  /* 0x0000000504047899 */ /* 0x002fe200080006ff */
[----:B0-----:R-:W-:Y:S01]  /*0070*/  IMAD.WIDE.U32 R14, R4, 0x20, RZ ;  /* 0x00000020040e7825 */ /* 0x001fe200078e00ff */
[----:B---3--:R-:W-:-:S02]  /*0080*/  SHF.R.U32.HI R0, RZ, 0x5, R3 ;  /* 0x00000005ff007819 */ /* 0x008fc40000011603 */
[----:B------:R-:W-:Y:S02]  /*0090*/  LOP3.LUT R12, R14, 0x1f, R3, 0xf8, !PT ;  /* 0x0000001f0e0c7812 */ /* 0x000fe400078ef803 */
[----:B------:R-:W-:Y:S02]  /*00a0*/  LOP3.LUT R0, R0, UR4, RZ, 0xfc, !PT ;  /* 0x0000000400007c12 */ /* 0x000fe4000f8efcff */
[----:B----4-:R-:W-:Y:S02]  /*00b0*/  ISETP.GE.U32.AND P0, PT, R12, R16, PT ;  /* 0x000000100c00720c */ /* 0x010fe40003f06070 */
[----:B--2---:R-:W-:Y:S02]  /*00c0*/  ISETP.GE.U32.AND P1, PT, R0, UR6, PT ;  /* 0x0000000600007c0c */ /* 0x004fe4000bf26070 */
[----:B------:R-:W-:Y:S02]  /*00d0*/  ISETP.GE.U32.AND.EX P0, PT, R15, R17, PT, P0 ;  /* 0x000000110f00720c */ /* 0x000fe40003f06100 */
[----:B------:R-:W-:-:S13]  /*00e0*/  ISETP.GE.U32.AND.EX P1, PT, RZ, UR7, PT, P1 ;  /* 0x00000007ff007c0c */ /* 0x000fda000bf26110 */
[----:B------:R-:W-:Y:S05]  /*00f0*/  @P0 EXIT P1 ;  /* 0x000000000000094d */ /* 0x000fea0000800000 */
[----:B------:R-:W0:Y:S01]  /*0100*/  LDCU.64 UR8, c[0x0][0x3a0] ;  /* 0x00007400ff0877ac */ /* 0x000e220008000a00 */
[----:B------:R-:W-:Y:S01]  /*0110*/  LOP3.LUT R3, R3, 0x1f, RZ, 0xc0, !PT ;  /* 0x0000001f03037812 */ /* 0x000fe200078ec0ff */
[----:B------:R-:W-:Y:S01]  /*0120*/  IMAD.MOV.U32 R9, RZ, RZ, RZ ;  /* 0x000000ffff097224 */ /* 0x000fe200078e00ff */
[----:B------:R-:W1:Y:S01]  /*0130*/  LDCU.64 UR10, c[0x0][0x358] ;  /* 0x00006b00ff0a77ac */ /* 0x000e620008000a00 */
[----:B0-----:R-:W-:-:S04]  /*0140*/  UISETP.NE.U32.AND UP0, UPT, UR8, URZ, UPT ;  /* 0x000000ff0800728c */ /* 0x001fc8000bf05070 */
[----:B------:R-:W-:-:S09]  /*0150*/  UISETP.NE.AND.EX UP0, UPT, UR9, URZ, UPT, UP0 ;  /* 0x000000ff0900728c */ /* 0x000fd2000bf05300 */
[----:B-1----:R-:W-:Y:S05]  /*0160*/  BRA.U !UP0, `(.L_x_3) ;  /* 0x0000000908a47547 */ /* 0x002fea000b800000 */
[----:B------:R-:W-:Y:S02]  /*0170*/  UISETP.GE.U32.AND UP1, UPT, UR8, 0x8, UPT ;  /* 0x000000080800788c */ /* 0x000fe4000bf26070 */
[C---:B------:R-:W-:Y:S01]  /*0180*/  IMAD.WIDE.U32 R10, R0.reuse, UR8, RZ ;  /* 0x00000008000a7c25 */ /* 0x040fe2000f8e00ff */
[----:B------:R-:W-:Y:S02]  /*0190*/  ULOP3.LUT UR12, UR8, 0x7, URZ, 0xc0, !UPT ;  /* 0x00000007080c7892 */ /* 0x000fe4000f8ec0ff */
[----:B------:R-:W-:Y:S01]  /*01a0*/  UISETP.GE.U32.AND.EX UP1, UPT, UR9, URZ, UPT, UP1 ;  /* 0x000000ff0900728c */ /* 0x000fe2000bf26110 */
[----:B------:R-:W-:Y:S01]  /*01b0*/  IMAD.MOV.U32 R9, RZ, RZ, RZ ;  /* 0x000000ffff097224 */ /* 0x000fe200078e00ff */
[----:B------:R-:W-:Y:S01]  /*01c0*/  UISETP.NE.U32.AND UP0, UPT, UR12, URZ, UPT ;  /* 0x000000ff0c00728c */ /* 0x000fe2000bf05070 */
[----:B------:R-:W-:Y:S01]  /*01d0*/  IMAD R2, R0, UR9, R11 ;  /* 0x0000000900027c24 */ /* 0x000fe2000f8e020b */
[----:B------:R-:W-:Y:S01]  /*01e0*/  UMOV UR4, URZ ;  /* 0x000000ff00047c82 */ /* 0x000fe20008000000 */
[----:B------:R-:W-:Y:S01]  /*01f0*/  UMOV UR5, URZ ;  /* 0x000000ff00057c82 */ /* 0x000fe20008000000 */
[----:B------:R-:W-:-:S03]  /*0200*/  UISETP.NE.AND.EX UP0, UPT, URZ, URZ, UPT, UP0 ;  /* 0x000000ffff00728c */ /* 0x000fc6000bf05300 */
[----:B------:R-:W-:Y:S08]  /*0210*/  BRA.U !UP1, `(.L_x_4) ;  /* 0x0000000509147547 */ /* 0x000ff0000b800000 */
[----:B------:R-:W0:Y:S01]  /*0220*/  LDCU.128 UR16, c[0x0][0x380] ;  /* 0x00007000ff1077ac */ /* 0x000e220008000c00 */
[----:B------:R-:W-:-:S04]  /*0230*/  IMAD.WIDE.U32 R4, R4, 0x80, RZ ;  /* 0x0000008004047825 */ /* 0x000fc800078e00ff */
[----:B------:R-:W-:Y:S01]  /*0240*/  HFMA2 R9, -RZ, RZ, 0, 0 ;  /* 0x00000000ff097431 */ /* 0x000fe200000001ff */
[C-C-:B------:R-:W-:Y:S01]  /*0250*/  SHF.L.U64.HI R6, R16.reuse, 0x5, R17.reuse ;  /* 0x0000000510067819 */ /* 0x140fe20000010211 */
[----:B------:R-:W1:Y:S01]  /*0260*/  LDCU UR5, c[0x0][0x3a4] ;  /* 0x00007480ff0577ac */ /* 0x000e620008000800 */
[----:B------:R-:W-:Y:S01]  /*0270*/  IMAD.SHL.U32 R3, R3, 0x4, RZ ;  /* 0x0000000403037824 */ /* 0x000fe200078e00ff */
[----:B------:R-:W-:Y:S01]  /*0280*/  SHF.L.U64.HI R8, R16, 0x2, R17 ;  /* 0x0000000210087819 */ /* 0x000fe20000010211 */
[----:B------:R-:W-:-:S03]  /*0290*/  ULOP3.LUT UR4, UR8, 0xfffffff8, URZ, 0xc0, !UPT ;  /* 0xfffffff808047892 */ /* 0x000fc6000f8ec0ff */
[----:B------:R-:W-:-:S04]  /*02a0*/  LOP3.LUT R3, R4, R3, RZ, 0xfc, !PT ;  /* 0x0000000304037212 */ /* 0x000fc800078efcff */
[----:B------:R-:W-:Y:S01]  /*02b0*/  UMOV UR6, UR4 ;  /* 0x0000000400067c82 */ /* 0x000fe20008000000 */
[----:B0-----:R-:W-:Y:S02]  /*02c0*/  IADD3 R4, P0, PT, R3, UR18, RZ ;  /* 0x0000001203047c10 */ /* 0x001fe4000ff1e0ff */
[----:B------:R-:W-:Y:S02]  /*02d0*/  LEA R7, P1, R10, UR16, 0x2 ;  /* 0x000000100a077c11 */ /* 0x000fe4000f8210ff */
[----:B------:R-:W-:Y:S01]  /*02e0*/  IADD3.X R3, PT, PT, R5, UR19, RZ, P0, !PT ;  /* 0x0000001305037c10 */ /* 0x000fe200087fe4ff */
[----:B------:R-:W-:Y:S01]  /*02f0*/  IMAD.SHL.U32 R5, R16, 0x4, RZ ;  /* 0x0000000410057824 */ /* 0x000fe200078e00ff */
[----:B------:R-:W-:Y:S01]  /*0300*/  IADD3 R7, P0, PT, R7, 0x10, RZ ;  /* 0x0000001007077810 */ /* 0x000fe20007f1e0ff */
[----:B-1----:R-:W-:Y:S01]  /*0310*/  UMOV UR7, UR5 ;  /* 0x0000000500077c82 */ /* 0x002fe20008000000 */
[----:B------:R-:W-:-:S05]  /*0320*/  LEA.HI.X R22, R10, UR17, R2, 0x2, P1 ;  /* 0x000000110a167c11 */ /* 0x000fca00088f1402 */
[----:B------:R-:W-:-:S07]  /*0330*/  IMAD.X R22, RZ, RZ, R22, P0 ;  /* 0x000000ffff167224 */ /* 0x000fce00000e0616 */
.L_x_5:
[----:B------:R-:W-:Y:S01]  /*0340*/  IMAD.MOV.U32 R28, RZ, RZ, R4 ;  /* 0x000000ffff1c7224 */ /* 0x000fe200078e0004 */
[----:B------:R-:W-:Y:S01]  /*0350*/  MOV R19, R22 ;  /* 0x0000001600137202 */ /* 0x000fe20000000f00 */
[----:B------:R-:W-:Y:S02]  /*0360*/  IMAD.MOV.U32 R18, RZ, RZ, R7 ;  /* 0x000000ffff127224 */ /* 0x000fe400078e0007 */
[----:B------:R-:W-:-:S03]  /*0370*/  IMAD.MOV.U32 R29, RZ, RZ, R3 ;  /* 0x000000ffff1d7224 */ /* 0x000fc600078e0003 */
[----:B------:R-:W2:Y:S04]  /*0380*/  LDG.E R20, desc[UR10][R18.64+-0x10] ;  /* 0xfffff00a12147981 */ /* 0x000ea8000c1e1900 */
[----:B------:R-:W2:Y:S01]  /*0390*/  LDG.E R28, desc[UR10][R28.64] ;  /* 0x0000000a1c1c7981 */ /* 0x000ea2000c1e1900 */
[----:B------:R-:W-:-:S05]  /*03a0*/  IADD3 R22, P0, PT, R4, R5, RZ ;  /* 0x0000000504167210 */ /* 0x000fca0007f1e0ff */
[----:B------:R-:W-:Y:S01]  /*03b0*/  IMAD.X R23, R3, 0x1, R8, P0 ;  /* 0x0000000103177824 */ /* 0x000fe200000e0608 */
[----:B------:R-:W-:-:S04]  /*03c0*/  IADD3 R24, P0, PT, R22, R5, RZ ;  /* 0x0000000516187210 */ /* 0x000fc80007f1e0ff */
[----:B------:R-:W3:Y:S01]  /*03d0*/  LDG.E R21, desc[UR10][R22.64] ;  /* 0x0000000a16157981 */ /* 0x000ee2000c1e1900 */
[----:B------:R-:W-:Y:S02]  /*03e0*/  IADD3.X R25, PT, PT, R23, R8, RZ, P0, !PT ;  /* 0x0000000817197210 */ /* 0x000fe400007fe4ff */
[----:B------:R-:W-:-:S03]  /*03f0*/  IADD3 R26, P0, PT, R24, R5, RZ ;  /* 0x00000005181a7210 */ /* 0x000fc60007f1e0ff */
[----:B------:R-:W4:Y:S04]  /*0400*/  LDG.E R7, desc[UR10][R24.64] ;  /* 0x0000000a18077981 */ /* 0x000f28000c1e1900 */
[----:B------:R-:W3:Y:S01]  /*0410*/  LDG.E R22, desc[UR10][R18.64+-0xc] ;  /* 0xfffff40a12167981 */ /* 0x000ee2000c1e1900 */
[----:B------:R-:W-:-:S03]  /*0420*/  IMAD.X R27, R25, 0x1, R8, P0 ;  /* 0x00000001191b7824 */ /* 0x000fc600000e0608 */
[----:B------:R-:W4:Y:S01]  /*0430*/  LDG.E R23, desc[UR10][R18.64+-0x8] ;  /* 0xfffff80a12177981 */ /* 0x000f22000c1e1900 */
[----:B--2---:R-:W-:-:S03]  /*0440*/  FFMA R29, R20, R28, R9 ;  /* 0x0000001c141d7223 */ /* 0x004fc60000000009 */
[----:B------:R0:W2:Y:S04]  /*0450*/  LDG.E R9, desc[UR10][R26.64] ;  /* 0x0000000a1a097981 */ /* 0x0000a8000c1e1900 */
[----:B------:R-:W2:Y:S01]  /*0460*/  LDG.E R28, desc[UR10][R18.64+-0x4] ;  /* 0xfffffc0a121c7981 */ /* 0x000ea2000c1e1900 */
[----:B------:R-:W-:Y:S01]  /*0470*/  IADD3 R20, P0, PT, R26, R5, RZ ;  /* 0x000000051a147210 */ /* 0x000fe20007f1e0ff */
[----:B---3--:R-:W-:-:S04]  /*0480*/  FFMA R29, R22, R21, R29 ;  /* 0x00000015161d7223 */ /* 0x008fc8000000001d */
[----:B------:R-:W-:Y:S01]  /*0490*/  IMAD.X R21, R27, 0x1, R8, P0 ;  /* 0x000000011b157824 */ /* 0x000fe200000e0608 */
[----:B------:R-:W-:Y:S01]  /*04a0*/  IADD3 R22, P0, PT, R20, R5, RZ ;  /* 0x0000000514167210 */ /* 0x000fe20007f1e0ff */
[----:B----4-:R-:W-:-:S03]  /*04b0*/  FFMA R29, R23, R7, R29 ;  /* 0x00000007171d7223 */ /* 0x010fc6000000001d */
[----:B------:R-:W3:Y:S01]  /*04c0*/  LDG.E R20, desc[UR10][R20.64] ;  /* 0x0000000a14147981 */ /* 0x000ee2000c1e1900 */
[--C-:B------:R-:W-:Y:S01]  /*04d0*/  IMAD.X R23, R21, 0x1, R8.reuse, P0 ;  /* 0x0000000115177824 */ /* 0x100fe200000e0608 */
[-C--:B------:R-:W-:Y:S02]  /*04e0*/  IADD3 R24, P0, PT, R22, R5.reuse, RZ ;  /* 0x0000000516187210 */ /* 0x080fe40007f1e0ff */
[----:B------:R-:W3:Y:S02]  /*04f0*/  LDG.E R7, desc[UR10][R18.64] ;  /* 0x0000000a12077981 */ /* 0x000ee4000c1e1900 */
[----:B------:R-:W-:Y:S02]  /*0500*/  IADD3.X R25, PT, PT, R23, R8, RZ, P0, !PT ;  /* 0x0000000817197210 */ /* 0x000fe400007fe4ff */
[----:B0-----:R-:W-:Y:S01]  /*0510*/  IADD3 R26, P0, PT, R24, R5, RZ ;  /* 0x00000005181a7210 */ /* 0x001fe20007f1e0ff */
[----:B------:R-:W4:Y:S04]  /*0520*/  LDG.E R22, desc[UR10][R22.64] ;  /* 0x0000000a16167981 */ /* 0x000f28000c1e1900 */
[----:B------:R-:W-:Y:S01]  /*0530*/  IMAD.X R27, R25, 0x1, R8, P0 ;  /* 0x00000001191b7824 */ /* 0x000fe200000e0608 */
[----:B------:R-:W5:Y:S04]  /*0540*/  LDG.E R24, desc[UR10][R24.64] ;  /* 0x0000000a18187981 */ /* 0x000f68000c1e1900 */
[----:B------:R-:W5:Y:S04]  /*0550*/  LDG.E R26, desc[UR10][R26.64] ;  /* 0x0000000a1a1a7981 */ /* 0x000f68000c1e1900 */
[----:B------:R-:W5:Y:S01]  /*0560*/  LDG.E R21, desc[UR10][R18.64+0xc] ;  /* 0x00000c0a12157981 */ /* 0x000f62000c1e1900 */
[----:B--2---:R-:W-:-:S03]  /*0570*/  FFMA R28, R28, R9, R29 ;  /* 0x000000091c1c7223 */ /* 0x004fc6000000001d */
[----:B------:R-:W4:Y:S04]  /*0580*/  LDG.E R9, desc[UR10][R18.64+0x4] ;  /* 0x0000040a12097981 */ /* 0x000f28000c1e1900 */
[----:B------:R-:W5:Y:S01]  /*0590*/  LDG.E R29, desc[UR10][R18.64+0x8] ;  /* 0x0000080a121d7981 */ /* 0x000f62000c1e1900 */
[----:B------:R-:W-:-:S04]  /*05a0*/  UIADD3 UR6, UP1, UPT, UR6, -0x8, URZ ;  /* 0xfffffff806067890 */ /* 0x000fc8000ff3e0ff */
[----:B------:R-:W-:Y:S02]  /*05b0*/  UIADD3.X UR7, UPT, UPT, UR7, -0x1, URZ, UP1, !UPT ;  /* 0xffffffff07077890 */ /* 0x000fe40008ffe4ff */
[----:B------:R-:W-:-:S04]  /*05c0*/  UISETP.NE.U32.AND UP1, UPT, UR6, URZ, UPT ;  /* 0x000000ff0600728c */ /* 0x000fc8000bf25070 */
[----:B------:R-:W-:Y:S01]  /*05d0*/  UISETP.NE.AND.EX UP1, UPT, UR7, URZ, UPT, UP1 ;  /* 0x000000ff0700728c */ /* 0x000fe2000bf25310 */
[----:B------:R-:W-:Y:S01]  /*05e0*/  LEA R4, P0, R16, R4, 0x5 ;  /* 0x0000000410047211 */ /* 0x000fe200078028ff */
[----:B---3--:R-:W-:Y:S01]  /*05f0*/  FFMA R20, R7, R20, R28 ;  /* 0x0000001407147223 */ /* 0x008fe2000000001c */
[----:B------:R-:W-:-:S03]  /*0600*/  IADD3 R7, P1, PT, R18, 0x20, RZ ;  /* 0x0000002012077810 */ /* 0x000fc60007f3e0ff */
[----:B------:R-:W-:Y:S02]  /*0610*/  IMAD.X R3, R3, 0x1, R6, P0 ;  /* 0x0000000103037824 */ /* 0x000fe400000e0606 */
[----:B----4-:R-:W-:-:S04]  /*0620*/  FFMA R20, R9, R22, R20 ;  /* 0x0000001609147223 */ /* 0x010fc80000000014 */
[----:B-----5:R-:W-:Y:S01]  /*0630*/  FFMA R20, R29, R24, R20 ;  /* 0x000000181d147223 */ /* 0x020fe20000000014 */
[----:B------:R-:W-:-:S03]  /*0640*/  IMAD.X R22, RZ, RZ, R19, P1 ;  /* 0x000000ffff167224 */ /* 0x000fc600008e0613 */
[----:B------:R-:W-:Y:S01]  /*0650*/  FFMA R9, R21, R26, R20 ;  /* 0x0000001a15097223 */ /* 0x000fe20000000014 */
[----:B------:R-:W-:Y:S06]  /*0660*/  BRA.U UP1, `(.L_x_5) ;  /* 0xfffffffd01347547 */ /* 0x000fec000b83ffff */
.L_x_4:
[----:B------:R-:W-:Y:S05]  /*0670*/  BRA.U !UP0, `(.L_x_3) ;  /* 0x0000000508607547 */ /* 0x000fea000b800000 */
[----:B------:R-:W-:Y:S02]  /*0680*/  UISETP.GE.U32.AND UP1, UPT, UR12, 0x4, UPT ;  /* 0x000000040c00788c */ /* 0x000fe4000bf26070 */
[----:B------:R-:W-:Y:S02]  /*0690*/  ULOP3.LUT UR7, UR8, 0x3, URZ, 0xc0, !UPT ;  /* 0x0000000308077892 */ /* 0x000fe4000f8ec0ff */
[----:B------:R-:W-:Y:S02]  /*06a0*/  UISETP.GE.U32.AND.EX UP1, UPT, URZ, URZ, UPT, UP1 ;  /* 0x000000ffff00728c */ /* 0x000fe4000bf26110 */
[----:B------:R-:W-:-:S04]  /*06b0*/  UISETP.NE.U32.AND UP0, UPT, UR7, URZ, UPT ;  /* 0x000000ff0700728c */ /* 0x000fc8000bf05070 */
[----:B------:R-:W-:-:S03]  /*06c0*/  UISETP.NE.AND.EX UP0, UPT, URZ, URZ, UPT, UP0 ;  /* 0x000000ffff00728c */ /* 0x000fc6000bf05300 */
[----:B------:R-:W-:Y:S08]  /*06d0*/  BRA.U !UP1, `(.L_x_6) ;  /* 0x00000001098c7547 */ /* 0x000ff0000b800000 */
[----:B------:R-:W0:Y:S01]  /*06e0*/  LDCU.128 UR12, c[0x0][0x380] ;  /* 0x00007000ff0c77ac */ /* 0x000e220008000c00 */
[----:B------:R-:W-:Y:S01]  /*06f0*/  MOV R13, R15 ;  /* 0x0000000f000d7202 */ /* 0x000fe20000000f00 */
[----:B------:R-:W-:Y:S01]  /*0700*/  IMAD R4, R16, UR5, RZ ;  /* 0x0000000510047c24 */ /* 0x000fe2000f8e02ff */
[----:B------:R-:W-:Y:S01]  /*0710*/  IADD3 R5, P1, PT, R10, UR4, RZ ;  /* 0x000000040a057c10 */ /* 0x000fe2000ff3e0ff */
[----:B------:R-:W-:-:S04]  /*0720*/  IMAD.WIDE.U32 R20, R16, 0x4, RZ ;  /* 0x0000000410147825 */ /* 0x000fc800078e00ff */
[----:B------:R-:W-:-:S04]  /*0730*/  IMAD.WIDE.U32 R6, R16, UR4, R12 ;  /* 0x0000000410067c25 */ /* 0x000fc8000f8e000c */
[----:B------:R-:W-:-:S04]  /*0740*/  IMAD R3, R17, UR4, R4 ;  /* 0x0000000411037c24 */ /* 0x000fc8000f8e0204 */
[----:B------:R-:W-:Y:S01]  /*0750*/  IMAD.IADD R3, R7, 0x1, R3 ;  /* 0x0000000107037824 */ /* 0x000fe200078e0203 */
[C---:B0-----:R-:W-:Y:S02]  /*0760*/  LEA R22, P2, R6.reuse, UR14, 0x2 ;  /* 0x0000000e06167c11 */ /* 0x041fe4000f8410ff */
[----:B------:R-:W-:Y:S02]  /*0770*/  LEA R4, P0, R5, UR12, 0x2 ;  /* 0x0000000c05047c11 */ /* 0x000fe4000f8010ff */
[----:B------:R-:W-:Y:S01]  /*0780*/  LEA.HI.X R23, R6, UR15, R3, 0x2, P2 ;  /* 0x0000000f06177c11 */ /* 0x000fe200090f1403 */
[----:B------:R-:W-:Y:S01]  /*0790*/  IMAD.SHL.U32 R3, R17, 0x4, RZ ;  /* 0x0000000411037824 */ /* 0x000fe200078e00ff */
[----:B------:R-:W-:Y:S02]  /*07a0*/  IADD3.X R6, PT, PT, R2, UR5, RZ, P1, !PT ;  /* 0x0000000502067c10 */ /* 0x000fe40008ffe4ff */
[-C--:B------:R-:W-:Y:S01]  /*07b0*/  IADD3 R18, P1, PT, R22, R20.reuse, RZ ;  /* 0x0000001416127210 */ /* 0x080fe20007f3e0ff */
[----:B------:R-:W-:Y:S01]  /*07c0*/  IMAD.IADD R21, R21, 0x1, R3 ;  /* 0x0000000115157824 */ /* 0x000fe200078e0203 */
[----:B------:R-:W-:Y:S01]  /*07d0*/  LEA.HI.X R5, R5, UR13, R6, 0x2, P0 ;  /* 0x0000000d05057c11 */ /* 0x000fe200080f1406 */
[----:B------:R-:W2:Y:S01]  /*07e0*/  LDG.E R8, desc[UR10][R22.64] ;  /* 0x0000000a16087981 */ /* 0x000ea2000c1e1900 */
[----:B------:R-:W-:-:S02]  /*07f0*/  IADD3 R6, P0, PT, R18, R20, RZ ;  /* 0x0000001412067210 */ /* 0x000fc40007f1e0ff */
[----:B------:R-:W-:Y:S01]  /*0800*/  IADD3.X R19, PT, PT, R21, R23, RZ, P1, !PT ;  /* 0x0000001715137210 */ /* 0x000fe20000ffe4ff */
[----:B------:R-:W2:Y:S01]  /*0810*/  LDG.E R24, desc[UR10][R4.64] ;  /* 0x0000000a04187981 */ /* 0x000ea2000c1e1900 */
[----:B------:R-:W-:-:S03]  /*0820*/  IADD3 R20, P1, PT, R6, R20, RZ ;  /* 0x0000001406147210 */ /* 0x000fc60007f3e0ff */
[--C-:B------:R-:W-:Y:S01]  /*0830*/  IMAD.X R7, R19, 0x1, R21.reuse, P0 ;  /* 0x0000000113077824 */ /* 0x100fe200000e0615 */
[----:B------:R-:W3:Y:S04]  /*0840*/  LDG.E R18, desc[UR10][R18.64] ;  /* 0x0000000a12127981 */ /* 0x000ee8000c1e1900 */
[----:B------:R-:W3:Y:S01]  /*0850*/  LDG.E R3, desc[UR10][R4.64+0x4] ;  /* 0x0000040a04037981 */ /* 0x000ee2000c1e1900 */
[----:B------:R-:W-:-:S03]  /*0860*/  IMAD.X R21, R7, 0x1, R21, P1 ;  /* 0x0000000107157824 */ /* 0x000fc600008e0615 */
[----:B------:R-:W4:Y:S04]  /*0870*/  LDG.E R6, desc[UR10][R6.64] ;  /* 0x0000000a06067981 */ /* 0x000f28000c1e1900 */
[----:B------:R-:W4:Y:S04]  /*0880*/  LDG.E R26, desc[UR10][R4.64+0x8] ;  /* 0x0000080a041a7981 */ /* 0x000f28000c1e1900 */
[----:B------:R-:W5:Y:S04]  /*0890*/  LDG.E R28, desc[UR10][R4.64+0xc] ;  /* 0x00000c0a041c7981 */ /* 0x000f68000c1e1900 */
[----:B------:R-:W5:Y:S01]  /*08a0*/  LDG.E R20, desc[UR10][R20.64] ;  /* 0x0000000a14147981 */ /* 0x000f62000c1e1900 */
[----:B------:R-:W-:-:S04]  /*08b0*/  UIADD3 UR4, UP1, UPT, UR4, 0x4, URZ ;  /* 0x0000000404047890 */ /* 0x000fc8000ff3e0ff */
[----:B------:R-:W-:Y:S01]  /*08c0*/  UIADD3.X UR5, UPT, UPT, URZ, UR5, URZ, UP1, !UPT ;  /* 0x00000005ff057290 */ /* 0x000fe20008ffe4ff */
[----:B--2---:R-:W-:-:S04]  /*08d0*/  FFMA R8, R24, R8, R9 ;  /* 0x0000000818087223 */ /* 0x004fc80000000009 */
[----:B---3--:R-:W-:-:S04]  /*08e0*/  FFMA R3, R3, R18, R8 ;  /* 0x0000001203037223 */ /* 0x008fc80000000008 */
[----:B----4-:R-:W-:-:S04]  /*08f0*/  FFMA R3, R26, R6, R3 ;  /* 0x000000061a037223 */ /* 0x010fc80000000003 */
[----:B-----5:R-:W-:-:S07]  /*0900*/  FFMA R9, R28, R20, R3 ;  /* 0x000000141c097223 */ /* 0x020fce0000000003 */
.L_x_6:
[----:B------:R-:W-:Y:S05]  /*0910*/  BRA.U !UP0, `(.L_x_3) ;  /* 0x0000000108b87547 */ /* 0x000fea000b800000 */
[----:B------:R-:W-:Y:S02]  /*0920*/  UISETP.NE.U32.AND UP1, UPT, UR7, 0x1, UPT ;  /* 0x000000010700788c */ /* 0x000fe4000bf25070 */
[----:B------:R-:W-:Y:S02]  /*0930*/  ULOP3.LUT UR6, UR8, 0x1, URZ, 0xc0, !UPT ;  /* 0x0000000108067892 */ /* 0x000fe4000f8ec0ff */
[----:B------:R-:W-:Y:S02]  /*0940*/  UISETP.NE.AND.EX UP1, UPT, URZ, URZ, UPT, UP1 ;  /* 0x000000ffff00728c */ /* 0x000fe4000bf25310 */
[----:B------:R-:W-:-:S04]  /*0950*/  UISETP.NE.U32.AND UP0, UPT, UR6, 0x1, UPT ;  /* 0x000000010600788c */ /* 0x000fc8000bf05070 */
[----:B------:R-:W-:-:S03]  /*0960*/  UISETP.NE.U32.AND.EX UP0, UPT, URZ, URZ, UPT, UP0 ;  /* 0x000000ffff00728c */ /* 0x000fc6000bf05100 */
[----:B------:R-:W-:Y:S08]  /*0970*/  BRA.U !UP1, `(.L_x_7) ;  /* 0x00000001095c7547 */ /* 0x000ff0000b800000 */
[----:B------:R-:W0:Y:S01]  /*0980*/  LDCU.128 UR12, c[0x0][0x380] ;  /* 0x00007000ff0c77ac */ /* 0x000e220008000c00 */
[----:B------:R-:W-:Y:S01]  /*0990*/  MOV R18, R12 ;  /* 0x0000000c00127202 */ /* 0x000fe20000000f00 */
[----:B------:R-:W-:Y:S01]  /*09a0*/  IMAD R4, R16, UR5, RZ ;  /* 0x0000000510047c24 */ /* 0x000fe2000f8e02ff */
[----:B------:R-:W-:Y:S01]  /*09b0*/  IADD3 R3, P0, PT, R10, UR4, RZ ;  /* 0x000000040a037c10 */ /* 0x000fe2000ff1e0ff */
[----:B------:R-:W-:Y:S02]  /*09c0*/  IMAD.MOV.U32 R19, RZ, RZ, R15 ;  /* 0x000000ffff137224 */ /* 0x000fe400078e000f */
[----:B------:R-:W-:Y:S01]  /*09d0*/  IMAD R5, R17, UR4, R4 ;  /* 0x0000000411057c24 */ /* 0x000fe2000f8e0204 */
[----:B------:R-:W-:Y:S01]  /*09e0*/  IADD3.X R8, PT, PT, R2, UR5, RZ, P0, !PT ;  /* 0x0000000502087c10 */ /* 0x000fe200087fe4ff */
[----:B------:R-:W-:-:S04]  /*09f0*/  IMAD.WIDE.U32 R18, R16, UR4, R18 ;  /* 0x0000000410127c25 */ /* 0x000fc8000f8e0012 */
[----:B------:R-:W-:Y:S01]  /*0a00*/  IMAD.IADD R7, R19, 0x1, R5 ;  /* 0x0000000113077824 */ /* 0x000fe200078e0205 */
[C---:B0-----:R-:W-:Y:S02]  /*0a10*/  LEA R6, P0, R18.reuse, UR14, 0x2 ;  /* 0x0000000e12067c11 */ /* 0x041fe4000f8010ff */
[C---:B------:R-:W-:Y:S02]  /*0a20*/  LEA R4, P1, R3.reuse, UR12, 0x2 ;  /* 0x0000000c03047c11 */ /* 0x040fe4000f8210ff */
[----:B------:R-:W-:Y:S02]  /*0a30*/  LEA.HI.X R7, R18, UR15, R7, 0x2, P0 ;  /* 0x0000000f12077c11 */ /* 0x000fe400080f1407 */
[----:B------:R-:W-:Y:S02]  /*0a40*/  LEA.HI.X R5, R3, UR13, R8, 0x2, P1 ;  /* 0x0000000d03057c11 */ /* 0x000fe400088f1408 */
[C---:B------:R-:W-:Y:S02]  /*0a50*/  LEA R18, P0, R16.reuse, R6, 0x2 ;  /* 0x0000000610127211 */ /* 0x040fe400078010ff */
[----:B------:R-:W2:Y:S02]  /*0a60*/  LDG.E R6, desc[UR10][R6.64] ;  /* 0x0000000a06067981 */ /* 0x000ea4000c1e1900 */
[----:B------:R-:W-:-:S02]  /*0a70*/  LEA.HI.X R19, R16, R7, R17, 0x2, P0 ;  /* 0x0000000710137211 */ /* 0x000fc400000f1411 */
[----:B------:R-:W2:Y:S04]  /*0a80*/  LDG.E R8, desc[UR10][R4.64] ;  /* 0x0000000a04087981 */ /* 0x000ea8000c1e1900 */
[----:B------:R-:W3:Y:S04]  /*0a90*/  LDG.E R20, desc[UR10][R4.64+0x4] ;  /* 0x0000040a04147981 */ /* 0x000ee8000c1e1900 */
[----:B------:R-:W3:Y:S01]  /*0aa0*/  LDG.E R18, desc[UR10][R18.64] ;  /* 0x0000000a12127981 */ /* 0x000ee2000c1e1900 */
[----:B------:R-:W-:-:S04]  /*0ab0*/  UIADD3 UR4, UP1, UPT, UR4, 0x2, URZ ;  /* 0x0000000204047890 */ /* 0x000fc8000ff3e0ff */
[----:B------:R-:W-:Y:S01]  /*0ac0*/  UIADD3.X UR5, UPT, UPT, URZ, UR5, URZ, UP1, !UPT ;  /* 0x00000005ff057290 */ /* 0x000fe20008ffe4ff */
[----:B--2---:R-:W-:-:S04]  /*0ad0*/  FFMA R9, R8, R6, R9 ;  /* 0x0000000608097223 */ /* 0x004fc80000000009 */
[----:B---3--:R-:W-:-:S07]  /*0ae0*/  FFMA R9, R20, R18, R9 ;  /* 0x0000001214097223 */ /* 0x008fce0000000009 */
.L_x_7:
[----:B------:R-:W-:Y:S05]  /*0af0*/  BRA.U UP0, `(.L_x_3) ;  /* 0x0000000100407547 */ /* 0x000fea000b800000 */
        /* <DEDUP_REMOVED lines=9> */
[----:B0-----:R-:W-:Y:S02]  /*0b90*/  LEA R4, P1, R10, UR12, 0x2 ;  /* 0x0000000c0a047c11 */ /* 0x001fe4000f8210ff */
[----:B------:R-:W-:Y:S02]  /*0ba0*/  LEA R2, P0, R6, UR14, 0x2 ;  /* 0x0000000e06027c11 */ /* 0x000fe4000f8010ff */
[----:B------:R-:W-:Y:S02]  /*0bb0*/  LEA.HI.X R5, R10, UR13, R5, 0x2, P1 ;  /* 0x0000000d0a057c11 */ /* 0x000fe400088f1405 */
[----:B------:R-:W-:-:S03]  /*0bc0*/  LEA.HI.X R3, R6, UR15, R3, 0x2, P0 ;  /* 0x0000000f06037c11 */ /* 0x000fc600080f1403 */
[----:B------:R-:W2:Y:S04]  /*0bd0*/  LDG.E R4, desc[UR10][R4.64] ;  /* 0x0000000a04047981 */ /* 0x000ea8000c1e1900 */
[----:B------:R-:W2:Y:S02]  /*0be0*/  LDG.E R2, desc[UR10][R2.64] ;  /* 0x0000000a02027981 */ /* 0x000ea4000c1e1900 */
[----:B--2---:R-:W-:-:S07]  /*0bf0*/  FFMA R9, R4, R2, R9 ;  /* 0x0000000204097223 */ /* 0x004fce0000000009 */
.L_x_3:
[----:B------:R-:W0:Y:S01]  /*0c00*/  LDCU.64 UR4, c[0x0][0x390] ;  /* 0x00007200ff0477ac */ /* 0x000e220008000a00 */
[----:B------:R-:W-:Y:S01]  /*0c10*/  MOV R2, R12 ;  /* 0x0000000c00027202 */ /* 0x000fe20000000f00 */
[----:B------:R-:W-:-:S04]  /*0c20*/  IMAD.MOV.U32 R3, RZ, RZ, R15 ;  /* 0x000000ffff037224 */ /* 0x000fc800078e000f */
[----:B------:R-:W-:-:S04]  /*0c30*/  IMAD.WIDE.U32 R2, R0, R16, R2 ;  /* 0x0000001000027225 */ /* 0x000fc800078e0002 */
[----:B------:R-:W-:Y:S01]  /*0c40*/  IMAD R17, R0, R17, R3 ;  /* 0x0000001100117224 */ /* 0x000fe200078e0203 */
[----:B0-----:R-:W-:-:S04]  /*0c50*/  LEA R4, P0, R2, UR4, 0x2 ;  /* 0x0000000402047c11 */ /* 0x001fc8000f8010ff */
[----:B------:R-:W-:-:S05]  /*0c60*/  LEA.HI.X R5, R2, UR5, R17, 0x2, P0 ;  /* 0x0000000502057c11 */ /* 0x000fca00080f1411 */
[----:B------:R-:W-:Y:S01]  /*0c70*/  STG.E desc[UR10][R4.64], R9 ;  /* 0x0000000904007986 */ /* 0x000fe2000c10190a */
[----:B------:R-:W-:Y:S05]  /*0c80*/  EXIT ;  /* 0x000000000000794d */ /* 0x000fea0003800000 */
.L_x_8:
        /* <DEDUP_REMOVED lines=15> */
.L_x_10:


//--------------------- .nv.shared._Z28matmul_tiled_warptile_kernelILm32ELm8ELm32ELm2ELm2ELm2ELm2ELm4EEvPfS0_S0_mmm --------------------------
	.section	.nv.shared._Z28matmul_tiled_warptile_kernelILm32ELm8ELm32ELm2ELm2ELm2ELm2ELm4EEvPfS0_S0_mmm,"aw",@nobits
	.sectionflags	@""
	.align	4
.nv.shared._Z28matmul_tiled_warptile_kernelILm32ELm8ELm32ELm2ELm2ELm2ELm2ELm4EEvPfS0_S0_mmm:
	.zero		3232


//--------------------- .nv.shared.reserved.0     --------------------------
	.section	.nv.shared.reserved.0,"aw",@nobits
	.weak		__nv_reservedSMEM_offset_0_alias
	.size		__nv_reservedSMEM_offset_0_alias, 0, 64
	.other		__nv_reservedSMEM_offset_0_alias,@"STO_CUDA_RESERVED_SHARED STV_DEFAULT"
__nv_reservedSMEM_offset_0_alias:
	.zero		0
	.zero		64


//--------------------- .nv.constant0._Z28matmul_tiled_warptile_kernelILm32ELm8ELm32ELm2ELm2ELm2ELm2ELm4EEvPfS0_S0_mmm --------------------------
	.section	.nv.constant0._Z28matmul_tiled_warptile_kernelILm32ELm8ELm32ELm2ELm2ELm2ELm2ELm4EEvPfS0_S0_mmm,"a",@progbits
	.sectionflags	@""
	.align	4
.nv.constant0._Z28matmul_tiled_warptile_kernelILm32ELm8ELm32ELm2ELm2ELm2ELm2ELm4EEvPfS0_S0_mmm:
	.zero		944


//--------------------- .nv.constant0._Z19matmul_naive_kernelILm32EEvPfS0_S0_mmm --------------------------
	.section	.nv.constant0._Z19matmul_naive_kernelILm32EEvPfS0_S0_mmm,"a",@progbits
	.sectionflags	@""
	.align	4
.nv.constant0._Z19matmul_naive_kernelILm32EEvPfS0_S0_mmm:
	.zero		944


//--------------------- SYMBOLS --------------------------

	.type		.nv.reservedSmem.offset0,@object
	.size		.nv.reservedSmem.offset0,0x4
	.type		.nv.reservedSmem.cap,@object
	.size		.nv.reservedSmem.cap,0x4
